	.target	sm_90a

	.elftype	@"ET_EXEC"


//--------------------- .note.nv.tkinfo           --------------------------
	.section	.note.nv.tkinfo,"",@"SHT_NOTE"
	.sectionflags	@"SHF_NOTE_NV_TKINFO"
	.tkinfo
        /*0018*/ 	.word	0x00000002
        /*0030*/ 	.string	""
        /*0030*/ 	.string	"ptxas"
        /*0030*/ 	.string	"Cuda compilation tools, release 13.0, V13.0.88"
        /*0030*/ 	.string	"Build cuda_13.0.r13.0/compiler.36424714_0"
        /*0030*/ 	.string	"-v  -suppress-debug-info  -lineinfo  -arch sm_90a "



//--------------------- .note.nv.cuinfo           --------------------------
	.section	.note.nv.cuinfo,"",@"SHT_NOTE"
	.sectionflags	@"SHF_NOTE_NV_CUINFO"
        /*0018*/ 	.short	0x0002
        /*001a*/ 	.short	0x005a
        /*001c*/ 	.short	0x0082
	.zero		2


//--------------------- .nv.info                  --------------------------
	.section	.nv.info,"",@"SHT_CUDA_INFO"
	.align	4


	//----- nvinfo : EIATTR_REGCOUNT
	.align		4
        /*0000*/ 	.byte	0x04, 0x2f
        /*0002*/ 	.short	(.L_1 - .L_0)
	.align		4
.L_0:
        /*0004*/ 	.word	index@(gluon_wgmma)
        /*0008*/ 	.word	0x000000ff


	//----- nvinfo : EIATTR_FRAME_SIZE
	.align		4
.L_1:
        /*000c*/ 	.byte	0x04, 0x11
        /*000e*/ 	.short	(.L_3 - .L_2)
	.align		4
.L_2:
        /*0010*/ 	.word	index@(gluon_wgmma)
        /*0014*/ 	.word	0x00000270


	//----- nvinfo : EIATTR_MIN_STACK_SIZE
	.align		4
.L_3:
        /*0018*/ 	.byte	0x04, 0x12
        /*001a*/ 	.short	(.L_5 - .L_4)
	.align		4
.L_4:
        /*001c*/ 	.word	index@(gluon_wgmma)
        /*0020*/ 	.word	0x00000270
.L_5:


//--------------------- .nv.compat                --------------------------
	.section	.nv.compat,"",@"SHT_CUDA_COMPAT_INFO"
	.align	4
        /*0000*/ 	.byte	0x02, 0x09, 0x01, 0x00, 0x02, 0x02, 0x04, 0x00, 0x02, 0x05, 0x05, 0x00, 0x03, 0x07, 0x01, 0x01
        /*0010*/ 	.byte	0x02, 0x03, 0x03, 0x00, 0x02, 0x06, 0x01, 0x00, 0x04, 0x0b, 0x08, 0x00, 0x00, 0x00, 0x00, 0x00
        /*0020*/ 	.byte	0x00, 0x00, 0x00, 0x00


//--------------------- .nv.info.gluon_wgmma      --------------------------
	.section	.nv.info.gluon_wgmma,"",@"SHT_CUDA_INFO"
	.sectionflags	@""
	.align	4


	//----- nvinfo : EIATTR_CUDA_API_VERSION
	.align		4
        /*0000*/ 	.byte	0x04, 0x37
        /*0002*/ 	.short	(.L_7 - .L_6)
.L_6:
        /*0004*/ 	.word	0x00000082


	//----- nvinfo : EIATTR_KPARAM_INFO
	.align		4
.L_7:
        /*0008*/ 	.byte	0x04, 0x17
        /*000a*/ 	.short	(.L_9 - .L_8)
.L_8:
        /*000c*/ 	.word	0x00000000
        /*0010*/ 	.short	0x000a
        /*0012*/ 	.short	0x0048
        /*0014*/ 	.byte	0x00, 0xf4, 0x21, 0x00


	//----- nvinfo : EIATTR_KPARAM_INFO
	.align		4
.L_9:
        /*0018*/ 	.byte	0x04, 0x17
        /*001a*/ 	.short	(.L_11 - .L_10)
.L_10:
        /*001c*/ 	.word	0x00000000
        /*0020*/ 	.short	0x0009
        /*0022*/ 	.short	0x0040
        /*0024*/ 	.byte	0x00, 0xf4, 0x21, 0x00


	//----- nvinfo : EIATTR_KPARAM_INFO
	.align		4
.L_11:
        /*0028*/ 	.byte	0x04, 0x17
        /*002a*/ 	.short	(.L_13 - .L_12)
.L_12:
        /*002c*/ 	.word	0x00000000
        /*0030*/ 	.short	0x0008
        /*0032*/ 	.short	0x0038
        /*0034*/ 	.byte	0x00, 0xf0, 0x21, 0x00


	//----- nvinfo : EIATTR_KPARAM_INFO
	.align		4
.L_13:
        /*0038*/ 	.byte	0x04, 0x17
        /*003a*/ 	.short	(.L_15 - .L_14)
.L_14:
        /*003c*/ 	.word	0x00000000
        /*0040*/ 	.short	0x0007
        /*0042*/ 	.short	0x0030
        /*0044*/ 	.byte	0x00, 0xf0, 0x21, 0x00


	//----- nvinfo : EIATTR_KPARAM_INFO
	.align		4
.L_15:
        /*0048*/ 	.byte	0x04, 0x17
        /*004a*/ 	.short	(.L_17 - .L_16)
.L_16:
        /*004c*/ 	.word	0x00000000
        /*0050*/ 	.short	0x0006
        /*0052*/ 	.short	0x0028
        /*0054*/ 	.byte	0x00, 0xf0, 0x21, 0x00


	//----- nvinfo : EIATTR_KPARAM_INFO
	.align		4
.L_17:
        /*0058*/ 	.byte	0x04, 0x17
        /*005a*/ 	.short	(.L_19 - .L_18)
.L_18:
        /*005c*/ 	.word	0x00000000
        /*0060*/ 	.short	0x0005
        /*0062*/ 	.short	0x0020
        /*0064*/ 	.byte	0x00, 0xf0, 0x11, 0x00


	//----- nvinfo : EIATTR_KPARAM_INFO
	.align		4
.L_19:
        /*0068*/ 	.byte	0x04, 0x17
        /*006a*/ 	.short	(.L_21 - .L_20)
.L_20:
        /*006c*/ 	.word	0x00000000
        /*0070*/ 	.short	0x0004
        /*0072*/ 	.short	0x001c
        /*0074*/ 	.byte	0x00, 0xf0, 0x11, 0x00


	//----- nvinfo : EIATTR_KPARAM_INFO
	.align		4
.L_21:
        /*0078*/ 	.byte	0x04, 0x17
        /*007a*/ 	.short	(.L_23 - .L_22)
.L_22:
        /*007c*/ 	.word	0x00000000
        /*0080*/ 	.short	0x0003
        /*0082*/ 	.short	0x0018
        /*0084*/ 	.byte	0x00, 0xf0, 0x11, 0x00


	//----- nvinfo : EIATTR_KPARAM_INFO
	.align		4
.L_23:
        /*0088*/ 	.byte	0x04, 0x17
        /*008a*/ 	.short	(.L_25 - .L_24)
.L_24:
        /*008c*/ 	.word	0x00000000
        /*0090*/ 	.short	0x0002
        /*0092*/ 	.short	0x0010
        /*0094*/ 	.byte	0x00, 0xf4, 0x21, 0x00


	//----- nvinfo : EIATTR_KPARAM_INFO
	.align		4
.L_25:
        /*0098*/ 	.byte	0x04, 0x17
        /*009a*/ 	.short	(.L_27 - .L_26)
.L_26:
        /*009c*/ 	.word	0x00000000
        /*00a0*/ 	.short	0x0001
        /*00a2*/ 	.short	0x0008
        /*00a4*/ 	.byte	0x00, 0xf4, 0x21, 0x00


	//----- nvinfo : EIATTR_KPARAM_INFO
	.align		4
.L_27:
        /*00a8*/ 	.byte	0x04, 0x17
        /*00aa*/ 	.short	(.L_29 - .L_28)
.L_28:
        /*00ac*/ 	.word	0x00000000
        /*00b0*/ 	.short	0x0000
        /*00b2*/ 	.short	0x0000
        /*00b4*/ 	.byte	0x00, 0xf4, 0x21, 0x00


	//----- nvinfo : EIATTR_SPARSE_MMA_MASK
	.align		4
.L_29:
        /*00b8*/ 	.byte	0x03, 0x50
        /*00ba*/ 	.short	0x0000


	//----- nvinfo : EIATTR_MAXREG_COUNT
	.align		4
        /*00bc*/ 	.byte	0x03, 0x1b
        /*00be*/ 	.short	0x00ff


	//----- nvinfo : EIATTR_NUM_BARRIERS
	.align		4
        /*00c0*/ 	.byte	0x02, 0x4c
        /*00c2*/ 	.byte	0x01
	.zero		1


	//----- nvinfo : EIATTR_ANNOTATIONS
	.align		4
        /*00c4*/ 	.byte	0x04, 0x55
        /*00c6*/ 	.short	(.L_31 - .L_30)


	//   ....[0]....
.L_30:
        /*00c8*/ 	.word	0x00000001
        /*00cc*/ 	.byte	0x70, 0x11, 0x00, 0x00, 0x01, 0x00, 0x00, 0x00, 0xb0, 0x11, 0x00, 0x00, 0x01, 0x00, 0x00, 0x00
        /* <DEDUP_REMOVED lines=272> */
        /*11dc*/ 	.byte	0x60, 0x45, 0x00, 0x00, 0x01, 0x00, 0x00, 0x00, 0x70, 0x45, 0x00, 0x00


	//----- nvinfo : EIATTR_MERCURY_ISA_VERSION
	.align		4
.L_31:
        /*11e8*/ 	.byte	0x03, 0x5f
        /*11ea*/ 	.short	0x0101


	//----- nvinfo : EIATTR_INT_WARP_WIDE_INSTR_OFFSETS
	.align		4
        /*11ec*/ 	.byte	0x04, 0x31
        /*11ee*/ 	.short	(.L_33 - .L_32)


	//   ....[0]....
.L_32:
        /*11f0*/ 	.word	0x00001e50


	//   ....[1]....
        /*11f4*/ 	.word	0x00001e70


	//   ....[2]....
        /*11f8*/ 	.word	0x00001e80


	//   ....[3]....
        /*11fc*/ 	.word	0x00001e90


	//   ....[4]....
        /*1200*/ 	.word	0x00001fa0


	//   ....[5]....
        /*1204*/ 	.word	0x00002d70


	//   ....[6]....
        /*1208*/ 	.word	0x00002d80


	//   ....[7]....
        /*120c*/ 	.word	0x00002df0


	//   ....[8]....
        /*1210*/ 	.word	0x00002e00


	//----- nvinfo : EIATTR_COOP_GROUP_MASK_REGIDS
	.align		4
.L_33:
        /*1214*/ 	.byte	0x04, 0x29
        /*1216*/ 	.short	(.L_35 - .L_34)


	//   ....[0]....
.L_34:
        /*1218*/ 	.word	0xffffffff


	//   ....[1]....
        /*121c*/ 	.word	0xffffffff


	//   ....[2]....
        /*1220*/ 	.word	0xffffffff


	//----- nvinfo : EIATTR_COOP_GROUP_INSTR_OFFSETS
	.align		4
.L_35:
        /*1224*/ 	.byte	0x04, 0x28
        /*1226*/ 	.short	(.L_37 - .L_36)


	//   ....[0]....
.L_36:
        /*1228*/ 	.word	0x00000160


	//   ....[1]....
        /*122c*/ 	.word	0x00000710


	//   ....[2]....
        /*1230*/ 	.word	0x00000d00


	//----- nvinfo : EIATTR_MBARRIER_INSTR_OFFSETS
	.align		4
.L_37:
        /*1234*/ 	.byte	0x04, 0x39
        /*1236*/ 	.short	(.L_39 - .L_38)


	//   ....[0]....
.L_38:
        /*1238*/ 	.word	0x00002000
        /*123c*/ 	.word	0x000000ff
        /*1240*/ 	.word	0x00030000
        /*1244*/ 	.short	0x0100
        /*1246*/ 	.byte	0x18
	.zero		1


	//   ....[1]....
        /*1248*/ 	.word	0x00002040
        /*124c*/ 	.word	0x000000ff
        /*1250*/ 	.word	0x00030008
        /*1254*/ 	.short	0x0100
        /*1256*/ 	.byte	0x18
	.zero		1


	//   ....[2]....
        /*1258*/ 	.word	0x00002060
        /*125c*/ 	.word	0x000000ff
        /*1260*/ 	.word	0x00030010
        /*1264*/ 	.short	0x0100
        /*1266*/ 	.byte	0x18
	.zero		1


	//   ....[3]....
        /*1268*/ 	.word	0x00002080
        /*126c*/ 	.word	0x000000ff
        /*1270*/ 	.word	0x00030018
        /*1274*/ 	.short	0x0100
        /*1276*/ 	.byte	0x18
	.zero		1


	//   ....[4]....
        /*1278*/ 	.word	0x00002eb0
        /*127c*/ 	.word	0x000000ff
        /*1280*/ 	.word	0x00030000
        /*1284*/ 	.short	0x010a
        /*1286*/ 	.byte	0x12
	.zero		1


	//   ....[5]....
        /*1288*/ 	.word	0x00003cc0
        /*128c*/ 	.word	0x000000ff
        /*1290*/ 	.word	0x00030000
        /*1294*/ 	.short	0x0108
        /*1296*/ 	.byte	0x18
	.zero		1


	//   ....[6]....
        /*1298*/ 	.word	0x00003d30
        /*129c*/ 	.word	0x000000ff
        /*12a0*/ 	.word	0x00030008
        /*12a4*/ 	.short	0x0108
        /*12a6*/ 	.byte	0x18
	.zero		1


	//   ....[7]....
        /*12a8*/ 	.word	0x00003da0
        /*12ac*/ 	.word	0x000000ff
        /*12b0*/ 	.word	0x00030010
        /*12b4*/ 	.short	0x0108
        /*12b6*/ 	.byte	0x18
	.zero		1


	//   ....[8]....
        /*12b8*/ 	.word	0x000046c0
        /*12bc*/ 	.word	0x000000ff
        /*12c0*/ 	.word	0x00030018
        /*12c4*/ 	.short	0x0108
        /*12c6*/ 	.byte	0x18
	.zero		1


	//   ....[9]....
        /*12c8*/ 	.word	0x00005140
        /*12cc*/ 	.word	0x000000ff
        /*12d0*/ 	.word	0x00030000
        /*12d4*/ 	.short	0x010a
        /*12d6*/ 	.byte	0x12
	.zero		1


	//----- nvinfo : EIATTR_NUM_MBARRIERS
	.align		4
.L_39:
        /*12d8*/ 	.byte	0x03, 0x38
        /*12da*/ 	.short	0x0004


	//----- nvinfo : EIATTR_EXIT_INSTR_OFFSETS
	.align		4
        /*12dc*/ 	.byte	0x04, 0x1c
        /*12de*/ 	.short	(.L_41 - .L_40)


	//   ....[0]....
.L_40:
        /*12e0*/ 	.word	0x00005130


	//----- nvinfo : EIATTR_REQNTID
	.align		4
.L_41:
        /*12e4*/ 	.byte	0x04, 0x10
        /*12e6*/ 	.short	(.L_43 - .L_42)
.L_42:
        /*12e8*/ 	.word	0x00000080
        /*12ec*/ 	.word	0x00000001
        /*12f0*/ 	.word	0x00000001


	//----- nvinfo : EIATTR_CRS_STACK_SIZE
	.align		4
.L_43:
        /*12f4*/ 	.byte	0x04, 0x1e
        /*12f6*/ 	.short	(.L_45 - .L_44)
.L_44:
        /*12f8*/ 	.word	0x00000000


	//----- nvinfo : EIATTR_CBANK_PARAM_SIZE
	.align		4
.L_45:
        /*12fc*/ 	.byte	0x03, 0x19
        /*12fe*/ 	.short	0x0050


	//----- nvinfo : EIATTR_PARAM_CBANK
	.align		4
        /*1300*/ 	.byte	0x04, 0x0a
        /*1302*/ 	.short	(.L_47 - .L_46)
	.align		4
.L_46:
        /*1304*/ 	.word	index@(.nv.constant0.gluon_wgmma)
        /*1308*/ 	.short	0x0210
        /*130a*/ 	.short	0x0050


	//----- nvinfo : EIATTR_SW_WAR
	.align		4
.L_47:
        /*130c*/ 	.byte	0x04, 0x36
        /*130e*/ 	.short	(.L_49 - .L_48)
.L_48:
        /*1310*/ 	.word	0x00000008
.L_49:


//--------------------- .nv.callgraph             --------------------------
	.section	.nv.callgraph,"",@"SHT_CUDA_CALLGRAPH"
	.align	4
	.sectionentsize	8
	.align		4
        /*0000*/ 	.word	0x00000000
	.align		4
        /*0004*/ 	.word	0xffffffff
	.align		4
        /*0008*/ 	.word	0x00000000
	.align		4
        /*000c*/ 	.word	0xfffffffe
	.align		4
        /*0010*/ 	.word	0x00000000
	.align		4
        /*0014*/ 	.word	0xfffffffd
	.align		4
        /*0018*/ 	.word	0x00000000
	.align		4
        /*001c*/ 	.word	0xfffffffc


//--------------------- .text.gluon_wgmma         --------------------------
	.section	.text.gluon_wgmma,"ax",@progbits
	.align	128
        .global         gluon_wgmma
        .type           gluon_wgmma,@function
        .size           gluon_wgmma,(.L_x_52 - gluon_wgmma)
        .other          gluon_wgmma,@"STO_CUDA_ENTRY STV_DEFAULT"
gluon_wgmma:
.text.gluon_wgmma:
[----:B------:R-:W1:Y:S01]  /*0000*/  LDC R1, c[0x0][0x28] ;  /* 0x00000a00ff017b82 */ /* 0x000e620000000800 */
[----:B------:R-:W2:Y:S07]  /*0010*/  S2R R3, SR_TID.X ;  /* 0x0000000000037919 */ /* 0x000eae0000002100 */
[----:B------:R-:W3:Y:S01]  /*0020*/  S2UR UR4, SR_CgaCtaId ;  /* 0x00000000000479c3 */ /* 0x000ee20000008800 */
[----:B------:R-:W-:Y:S01]  /*0030*/  UMOV UR24, 0x400 ;  /* 0x0000040000187882 */ /* 0x000fe20000000000 */
[----:B------:R-:W-:Y:S01]  /*0040*/  ULDC UR6, c[0x0][0xc] ;  /* 0x0000030000067ab9 */ /* 0x000fe20000000800 */
[----:B------:R-:W-:Y:S01]  /*0050*/  ULDC.64 UR30, c[0x0][0x250] ;  /* 0x00009400001e7ab9 */ /* 0x000fe20000000a00 */
[----:B------:R-:W-:Y:S01]  /*0060*/  BSSY B0, `(.L_x_0) ;  /* 0x0000020000007945 */ /* 0x000fe20003800000 */
[----:B-1----:R-:W-:-:S03]  /*0070*/  VIADD R1, R1, 0xfffffd90 ;  /* 0xfffffd9001017836 */ /* 0x002fc60000000000 */
[----:B------:R-:W1:Y:S08]  /*0080*/  LDC R6, c[0x0][0x228] ;  /* 0x00008a00ff067b82 */ /* 0x000e700000000800 */
[----:B------:R-:W4:Y:S08]  /*0090*/  LDC R13, c[0x0][0x230] ;  /* 0x00008c00ff0d7b82 */ /* 0x000f300000000800 */
[----:B------:R-:W-:Y:S01]  /*00a0*/  S2UR UR25, SR_CTAID.Y ;  /* 0x00000000001979c3 */ /* 0x000fe20000002600 */
[----:B---3--:R-:W-:-:S03]  /*00b0*/  ULEA UR24, UR4, UR24, 0x18 ;  /* 0x0000001804187291 */ /* 0x008fc6000f8ec03f */
[----:B------:R-:W-:Y:S01]  /*00c0*/  ULDC UR4, c[0x0][0x10] ;  /* 0x0000040000047ab9 */ /* 0x000fe20000000800 */
[----:B--2---:R-:W-:-:S03]  /*00d0*/  LOP3.LUT R2, R3, 0x7f, RZ, 0xc0, !PT ;  /* 0x0000007f03027812 */ /* 0x004fc600078ec0ff */
[----:B------:R-:W2:Y:S01]  /*00e0*/  S2UR UR5, SR_CTAID.Z ;  /* 0x00000000000579c3 */ /* 0x000ea20000002700 */
[----:B-1----:R-:W-:Y:S01]  /*00f0*/  VIADD R6, R6, 0xffffffff ;  /* 0xffffffff06067836 */ /* 0x002fe20000000000 */
[C---:B------:R-:W-:Y:S02]  /*0100*/  ISETP.GE.U32.AND P0, PT, R2.reuse, 0x20, PT ;  /* 0x000000200200780c */ /* 0x040fe40003f06070 */
[C---:B------:R-:W-:Y:S02]  /*0110*/  ISETP.NE.U32.AND P2, PT, R2.reuse, RZ, PT ;  /* 0x000000ff0200720c */ /* 0x040fe40003f45070 */
[----:B------:R-:W-:Y:S02]  /*0120*/  LEA R12, R2, UR24, 0x2 ;  /* 0x00000018020c7c11 */ /* 0x000fe4000f8e10ff */
[----:B------:R-:W1:Y:S01]  /*0130*/  S2UR UR40, SR_CTAID.X ;  /* 0x00000000002879c3 */ /* 0x000e620000002500 */
[----:B----4-:R-:W-:-:S06]  /*0140*/  VIADD R9, R13, 0xffffffff ;  /* 0xffffffff0d097836 */ /* 0x010fcc0000000000 */
[----:B------:R3:W-:Y:S01]  /*0150*/  @!P0 STS [R12], RZ ;  /* 0x000000ff0c008388 */ /* 0x0007e20000000800 */
[----:B------:R-:W-:-:S03]  /*0160*/  NOP ;  /* 0x0000000000007918 */ /* 0x000fc60000000000 */
[----:B------:R3:W-:Y:S01]  /*0170*/  @!P2 STS [UR24+0x24], R6 ;  /* 0x00002406ff00a988 */ /* 0x0007e20008000818 */
[----:B--2---:R-:W-:-:S03]  /*0180*/  UIMAD UR4, UR5, UR4, UR25 ;  /* 0x00000004050472a4 */ /* 0x004fc6000f8e0219 */
[----:B------:R3:W-:Y:S01]  /*0190*/  @!P2 STS [UR24+0x20], R9 ;  /* 0x00002009ff00a988 */ /* 0x0007e20008000818 */
[----:B-1----:R-:W-:-:S04]  /*01a0*/  UIMAD UR4, UR4, UR6, UR40 ;  /* 0x00000006040472a4 */ /* 0x002fc8000f8e0228 */
[----:B------:R-:W-:-:S03]  /*01b0*/  UIMAD UR5, UR4, 0x180, URZ ;  /* 0x00000180040578a4 */ /* 0x000fc6000f8e023f */
[----:B------:R-:W-:Y:S01]  /*01c0*/  UMOV UR4, URZ ;  /* 0x0000003f00047c82 */ /* 0x000fe20008000000 */
[----:B------:R-:W-:-:S04]  /*01d0*/  UIADD3 UR26, UP0, UR5, UR30, URZ ;  /* 0x0000001e051a7290 */ /* 0x000fc8000ff1e03f */
[----:B------:R-:W-:Y:S01]  /*01e0*/  ULEA.HI.X.SX32 UR27, UR5, UR31, 0x1, UP0 ;  /* 0x0000001f051b7291 */ /* 0x000fe200080f0e3f */
[----:B---3--:R-:W-:Y:S11]  /*01f0*/  @P2 BRA `(.L_x_1) ;  /* 0x0000000000182947 */ /* 0x008ff60003800000 */
[----:B------:R-:W1:Y:S01]  /*0200*/  LDS R0, [UR24+0x8] ;  /* 0x00000818ff007984 */ /* 0x000e620008000800 */
[----:B------:R-:W2:Y:S01]  /*0210*/  LDC.64 R10, c[0x0][0x210] ;  /* 0x00008400ff0a7b82 */ /* 0x000ea20000000a00 */
[----:B------:R-:W-:Y:S02]  /*0220*/  IMAD.MOV.U32 R5, RZ, RZ, 0x70 ;  /* 0x00000070ff057424 */ /* 0x000fe400078e00ff */
[----:B--2---:R2:W-:Y:S03]  /*0230*/  STS.64 [UR24], R10 ;  /* 0x0000000aff007988 */ /* 0x0045e60008000a18 */
[----:B-1----:R-:W-:-:S05]  /*0240*/  LOP3.LUT R0, R0, 0x10, R5, 0xd8, !PT ;  /* 0x0000001000007812 */ /* 0x002fca00078ed805 */
[----:B------:R2:W-:Y:S02]  /*0250*/  STS [UR24+0x8], R0 ;  /* 0x00000800ff007988 */ /* 0x0005e40008000818 */
.L_x_1:
[----:B------:R-:W-:Y:S05]  /*0260*/  BSYNC B0 ;  /* 0x0000000000007941 */ /* 0x000fea0003800000 */
.L_x_0:
[----:B------:R-:W-:Y:S04]  /*0270*/  BSSY B0, `(.L_x_2) ;  /* 0x000000a000007945 */ /* 0x000fe80003800000 */
[----:B------:R-:W-:Y:S05]  /*0280*/  @P2 BRA `(.L_x_3) ;  /* 0x0000000000202947 */ /* 0x000fea0003800000 */
[----:B--2---:R-:W1:Y:S01]  /*0290*/  LDS R0, [UR24+0x34] ;  /* 0x00003418ff007984 */ /* 0x004e620008000800 */
[----:B------:R-:W-:Y:S02]  /*02a0*/  IMAD.MOV.U32 R5, RZ, RZ, 0x3f000000 ;  /* 0x3f000000ff057424 */ /* 0x000fe400078e00ff */
[----:B------:R-:W-:Y:S01]  /*02b0*/  @!P2 IMAD.MOV.U32 R4, RZ, RZ, 0x7f ;  /* 0x0000007fff04a424 */ /* 0x000fe200078e00ff */
[----:B------:R-:W2:Y:S02]  /*02c0*/  @!P2 LDS R7, [UR24+0x38] ;  /* 0x00003818ff07a984 */ /* 0x000ea40008000800 */
[----:B-1----:R-:W-:Y:S02]  /*02d0*/  LOP3.LUT R0, R0, 0xff000000, R5, 0xb8, !PT ;  /* 0xff00000000007812 */ /* 0x002fe400078eb805 */
[----:B--2---:R-:W-:-:S03]  /*02e0*/  @!P2 LOP3.LUT R4, R7, 0xff, R4, 0xb8, !PT ;  /* 0x000000ff0704a812 */ /* 0x004fc600078eb804 */
[----:B------:R1:W-:Y:S04]  /*02f0*/  STS [UR24+0x34], R0 ;  /* 0x00003400ff007988 */ /* 0x0003e80008000818 */
[----:B------:R1:W-:Y:S02]  /*0300*/  @!P2 STS [UR24+0x38], R4 ;  /* 0x00003804ff00a988 */ /* 0x0003e40008000818 */
.L_x_3:
[----:B------:R-:W-:Y:S05]  /*0310*/  BSYNC B0 ;  /* 0x0000000000007941 */ /* 0x000fea0003800000 */
.L_x_2:
[----:B------:R-:W-:Y:S04]  /*0320*/  BSSY B0, `(.L_x_4) ;  /* 0x000000e000007945 */ /* 0x000fe80003800000 */
[----:B------:R-:W-:Y:S05]  /*0330*/  @P2 BRA `(.L_x_5) ;  /* 0x0000000000302947 */ /* 0x000fea0003800000 */
[----:B-1----:R-:W1:Y:S01]  /*0340*/  LDS R4, [UR24+0x34] ;  /* 0x00003418ff047984 */ /* 0x002e620008000800 */
[----:B--2---:R-:W2:Y:S03]  /*0350*/  LDC.64 R10, c[0x0][0x238] ;  /* 0x00008e00ff0a7b82 */ /* 0x004ea60000000a00 */
[----:B------:R-:W3:Y:S01]  /*0360*/  LDS R0, [UR24+0x1c] ;  /* 0x00001c18ff007984 */ /* 0x000ee20008000800 */
[C---:B--2---:R-:W-:Y:S01]  /*0370*/  SHF.L.U64.HI R8, R10.reuse, 0x1, R11 ;  /* 0x000000010a087819 */ /* 0x044fe2000001020b */
[----:B------:R-:W-:-:S03]  /*0380*/  IMAD.SHL.U32 R5, R10, 0x2, RZ ;  /* 0x000000020a057824 */ /* 0x000fc600078e00ff */
[--C-:B------:R-:W-:Y:S02]  /*0390*/  SHF.R.U32.HI R7, RZ, 0x4, R8.reuse ;  /* 0x00000004ff077819 */ /* 0x100fe40000011608 */
[----:B------:R-:W-:-:S05]  /*03a0*/  SHF.R.U64 R5, R5, 0x4, R8 ;  /* 0x0000000405057819 */ /* 0x000fca0000001208 */
[----:B------:R4:W-:Y:S01]  /*03b0*/  STS [UR24+0xc], R5 ;  /* 0x00000c05ff007988 */ /* 0x0009e20008000818 */
[----:B-1----:R-:W-:Y:S02]  /*03c0*/  LOP3.LUT R4, R4, 0x7, RZ, 0xb8, !PT ;  /* 0x0000000704047812 */ /* 0x002fe400078eb8ff */
[----:B---3--:R-:W-:-:S03]  /*03d0*/  LOP3.LUT R0, R0, 0xf, R7, 0xb8, !PT ;  /* 0x0000000f00007812 */ /* 0x008fc600078eb807 */
[----:B------:R4:W-:Y:S04]  /*03e0*/  STS [UR24+0x34], R4 ;  /* 0x00003404ff007988 */ /* 0x0009e80008000818 */
[----:B------:R4:W-:Y:S02]  /*03f0*/  STS [UR24+0x1c], R0 ;  /* 0x00001c00ff007988 */ /* 0x0009e40008000818 */
.L_x_5:
[----:B------:R-:W-:Y:S05]  /*0400*/  BSYNC B0 ;  /* 0x0000000000007941 */ /* 0x000fea0003800000 */
.L_x_4:
[----:B------:R-:W-:Y:S04]  /*0410*/  BSSY B1, `(.L_x_6) ;  /* 0x000001a000017945 */ /* 0x000fe80003800000 */
[----:B------:R-:W-:Y:S04]  /*0420*/  BSSY B0, `(.L_x_7) ;  /* 0x0000015000007945 */ /* 0x000fe80003800000 */
[----:B------:R-:W-:Y:S05]  /*0430*/  @P2 BRA `(.L_x_8) ;  /* 0x0000000000202947 */ /* 0x000fea0003800000 */
[----:B-12-4-:R-:W1:Y:S02]  /*0440*/  LDS R0, [UR24+0x34] ;  /* 0x00003418ff007984 */ /* 0x016e640008000800 */
[----:B-1----:R-:W-:-:S05]  /*0450*/  LOP3.LUT R0, R0, 0x38, RZ, 0xb8, !PT ;  /* 0x0000003800007812 */ /* 0x002fca00078eb8ff */
[----:B------:R1:W-:Y:S01]  /*0460*/  STS [UR24+0x34], R0 ;  /* 0x00003400ff007988 */ /* 0x0003e20008000818 */
[----:B------:R-:W-:Y:S05]  /*0470*/  @P2 BRA `(.L_x_9) ;  /* 0x0000000000202947 */ /* 0x000fea0003800000 */
[----:B-1----:R-:W1:Y:S01]  /*0480*/  LDS R0, [UR24+0x8] ;  /* 0x00000818ff007984 */ /* 0x002e620008000800 */
[----:B------:R-:W-:-:S05]  /*0490*/  IMAD.MOV.U32 R5, RZ, RZ, 0x780 ;  /* 0x00000780ff057424 */ /* 0x000fca00078e00ff */
[----:B-1----:R-:W-:-:S05]  /*04a0*/  LOP3.LUT R0, R0, 0x300, R5, 0xd8, !PT ;  /* 0x0000030000007812 */ /* 0x002fca00078ed805 */
[----:B------:R3:W-:Y:S02]  /*04b0*/  STS [UR24+0x8], R0 ;  /* 0x00000800ff007988 */ /* 0x0007e40008000818 */
.L_x_8:
[----:B------:R-:W-:Y:S05]  /*04c0*/  @P2 BRA `(.L_x_10) ;  /* 0x0000000000282947 */ /* 0x000fea0003800000 */
[----:B-1234-:R-:W1:Y:S02]  /*04d0*/  LDS R0, [UR24+0x8] ;  /* 0x00000818ff007984 */ /* 0x01ee640008000800 */
[----:B-1----:R-:W-:-:S05]  /*04e0*/  LOP3.LUT R0, R0, 0x1800, RZ, 0xb8, !PT ;  /* 0x0000180000007812 */ /* 0x002fca00078eb8ff */
[----:B------:R2:W-:Y:S02]  /*04f0*/  STS [UR24+0x8], R0 ;  /* 0x00000800ff007988 */ /* 0x0005e40008000818 */
.L_x_9:
[----:B------:R-:W-:Y:S05]  /*0500*/  @P2 BREAK B0 ;  /* 0x0000000000002942 */ /* 0x000fea0003800000 */
[----:B------:R-:W-:Y:S05]  /*0510*/  @P2 BRA `(.L_x_11) ;  /* 0x0000000000242947 */ /* 0x000fea0003800000 */
[----:B------:R-:W3:Y:S01]  /*0520*/  LDS R5, [UR24+0x8] ;  /* 0x00000818ff057984 */ /* 0x000ee20008000800 */
[----:B-12---:R-:W-:-:S05]  /*0530*/  IMAD.MOV.U32 R0, RZ, RZ, 0x6000 ;  /* 0x00006000ff007424 */ /* 0x006fca00078e00ff */
[----:B---3--:R-:W-:-:S04]  /*0540*/  LOP3.LUT R0, R5, 0x6000, R0, 0xd8, !PT ;  /* 0x0000600005007812 */ /* 0x008fc800078ed800 */
[----:B------:R-:W-:-:S05]  /*0550*/  LOP3.LUT R0, R0, 0x400000, RZ, 0xb8, !PT ;  /* 0x0040000000007812 */ /* 0x000fca00078eb8ff */
[----:B------:R1:W-:Y:S02]  /*0560*/  STS [UR24+0x8], R0 ;  /* 0x00000800ff007988 */ /* 0x0003e40008000818 */
.L_x_10:
[----:B------:R-:W-:Y:S05]  /*0570*/  BSYNC B0 ;  /* 0x0000000000007941 */ /* 0x000fea0003800000 */
.L_x_7:
[----:B-1234-:R-:W1:Y:S02]  /*0580*/  @!P2 LDS R0, [UR24+0x8] ;  /* 0x00000818ff00a984 */ /* 0x01ee640008000800 */
[----:B-1----:R-:W-:-:S05]  /*0590*/  @!P2 LOP3.LUT R0, R0, 0x8000, RZ, 0xb8, !PT ;  /* 0x000080000000a812 */ /* 0x002fca00078eb8ff */
[----:B------:R3:W-:Y:S02]  /*05a0*/  @!P2 STS [UR24+0x8], R0 ;  /* 0x00000800ff00a988 */ /* 0x0007e40008000818 */
.L_x_11:
[----:B------:R-:W-:Y:S05]  /*05b0*/  BSYNC B1 ;  /* 0x0000000000017941 */ /* 0x000fea0003800000 */
.L_x_6:
[----:B------:R-:W-:Y:S05]  /*05c0*/  WARPSYNC.ALL ;  /* 0x0000000000007948 */ /* 0x000fea0003800000 */
[----:B------:R-:W-:Y:S05]  /*05d0*/  @P0 BRA `(.L_x_12) ;  /* 0x0000000000280947 */ /* 0x000fea0003800000 */
[----:B-123--:R-:W1:Y:S01]  /*05e0*/  S2R R0, SR_LANEID ;  /* 0x0000000000007919 */ /* 0x00ee620000000000 */
[----:B------:R-:W-:Y:S05]  /*05f0*/  WARPSYNC.ALL ;  /* 0x0000000000007948 */ /* 0x000fea0003800000 */
[----:B-1----:R-:W-:-:S05]  /*0600*/  IMAD.SHL.U32 R0, R0, 0x4, RZ ;  /* 0x0000000400007824 */ /* 0x002fca00078e00ff */
[----:B------:R-:W1:Y:S01]  /*0610*/  LDS R7, [R0+UR24] ;  /* 0x0000001800077984 */ /* 0x000e620008000800 */
[----:B------:R-:W-:-:S05]  /*0620*/  IADD3 R4, P1, R0, UR26, RZ ;  /* 0x0000001a00047c10 */ /* 0x000fca000ff3e0ff */
[----:B------:R-:W-:-:S05]  /*0630*/  IMAD.X R5, RZ, RZ, UR27, P1 ;  /* 0x0000001bff057e24 */ /* 0x000fca00088e06ff */
[----:B-1----:R4:W5:Y:S01]  /*0640*/  ATOMG.E.EXCH.STRONG.GPU PT, RZ, [R4], R7 ;  /* 0x0000000704ff73a8 */ /* 0x00296200041ee100 */
[----:B------:R-:W-:-:S04]  /*0650*/  DEPBAR {5,4,3,2,1,0} ;  /* 0x0000003f0000791a */ /* 0x000fc80000000000 */
[----:B------:R4:W-:Y:S01]  /*0660*/  UTMACCTL.IV [UR26] ;  /* 0x000000001a0079b9 */ /* 0x0009e20008000000 */
[----:B------:R-:W-:Y:S01]  /*0670*/  NOP ;  /* 0x0000000000007918 */ /* 0x000fe20000000000 */
.L_x_12:
[----:B------:R-:W-:Y:S05]  /*0680*/  @P0 BRA `(.L_x_13) ;  /* 0x00000000000c0947 */ /* 0x000fea0003800000 */
[----:B------:R0:W-:Y:S01]  /*0690*/  UTMACMDFLUSH ;  /* 0x00000000000079b7 */ /* 0x0001e20000000000 */
[----:B------:R-:W-:Y:S05]  /*06a0*/  @P0 BRA `(.L_x_13) ;  /* 0x0000000000040947 */ /* 0x000fea0003800000 */
[----:B------:R-:W-:-:S04]  /*06b0*/  DEPBAR.LE SB0, 0x0 ;  /* 0x000080000000791a */ /* 0x000fc80000000000 */
.L_x_13:
[----:B------:R-:W-:Y:S05]  /*06c0*/  WARPSYNC.ALL ;  /* 0x0000000000007948 */ /* 0x000fea0003800000 */
[----:B-----5:R-:W-:Y:S06]  /*06d0*/  BAR.SYNC.DEFER_BLOCKING 0x0 ;  /* 0x0000000000007b1d */ /* 0x020fec0000010000 */
[----:B------:R-:W-:Y:S02]  /*06e0*/  BSSY B1, `(.L_x_14) ;  /* 0x000000b000017945 */ /* 0x000fe40003800000 */
[----:B------:R-:W-:Y:S06]  /*06f0*/  BAR.SYNC.DEFER_BLOCKING 0x0 ;  /* 0x0000000000007b1d */ /* 0x000fec0000010000 */
[----:B------:R1:W-:Y:S01]  /*0700*/  @!P0 STS [R12], RZ ;  /* 0x000000ff0c008388 */ /* 0x0003e20000000800 */
[----:B------:R-:W-:Y:S01]  /*0710*/  NOP ;  /* 0x0000000000007918 */ /* 0x000fe20000000000 */
[----:B------:R-:W-:Y:S05]  /*0720*/  @P2 BRA `(.L_x_15) ;  /* 0x0000000000182947 */ /* 0x000fea0003800000 */
[----:B-123--:R-:W1:Y:S01]  /*0730*/  LDS R0, [UR24+0x8] ;  /* 0x00000818ff007984 */ /* 0x00ee620008000800 */
[----:B------:R-:W2:Y:S01]  /*0740*/  LDC.64 R10, c[0x0][0x218] ;  /* 0x00008600ff0a7b82 */ /* 0x000ea20000000a00 */
[----:B----4-:R-:W-:Y:S02]  /*0750*/  IMAD.MOV.U32 R5, RZ, RZ, 0x70 ;  /* 0x00000070ff057424 */ /* 0x010fe400078e00ff */
[----:B--2---:R2:W-:Y:S03]  /*0760*/  STS.64 [UR24], R10 ;  /* 0x0000000aff007988 */ /* 0x0045e60008000a18 */
[----:B-1----:R-:W-:-:S05]  /*0770*/  LOP3.LUT R0, R0, 0x10, R5, 0xd8, !PT ;  /* 0x0000001000007812 */ /* 0x002fca00078ed805 */
[----:B------:R2:W-:Y:S02]  /*0780*/  STS [UR24+0x8], R0 ;  /* 0x00000800ff007988 */ /* 0x0005e40008000818 */
.L_x_15:
[----:B----4-:R-:W-:Y:S05]  /*0790*/  BSYNC B1 ;  /* 0x0000000000017941 */ /* 0x010fea0003800000 */
.L_x_14:
[----:B------:R-:W-:Y:S04]  /*07a0*/  BSSY B2, `(.L_x_16) ;  /* 0x000000f000027945 */ /* 0x000fe80003800000 */
[----:B------:R-:W-:Y:S04]  /*07b0*/  BSSY B1, `(.L_x_17) ;  /* 0x000000c000017945 */ /* 0x000fe80003800000 */
[----:B------:R-:W-:Y:S05]  /*07c0*/  @P2 BRA `(.L_x_18) ;  /* 0x0000000000282947 */ /* 0x000fea0003800000 */
[----:B-123--:R-:W1:Y:S01]  /*07d0*/  LDS R0, [UR24+0x34] ;  /* 0x00003418ff007984 */ /* 0x00ee620008000800 */
[----:B------:R-:W-:Y:S01]  /*07e0*/  IMAD.MOV.U32 R5, RZ, RZ, 0x3f000000 ;  /* 0x3f000000ff057424 */ /* 0x000fe200078e00ff */
[----:B------:R-:W-:Y:S05]  /*07f0*/  @P2 BREAK B1 ;  /* 0x0000000000012942 */ /* 0x000fea0003800000 */
[----:B-1----:R-:W-:-:S05]  /*0800*/  LOP3.LUT R0, R0, 0xff000000, R5, 0xb8, !PT ;  /* 0xff00000000007812 */ /* 0x002fca00078eb805 */
[----:B------:R1:W-:Y:S01]  /*0810*/  STS [UR24+0x34], R0 ;  /* 0x00003400ff007988 */ /* 0x0003e20008000818 */
[----:B------:R-:W-:Y:S05]  /*0820*/  @P2 BRA `(.L_x_19) ;  /* 0x0000000000182947 */ /* 0x000fea0003800000 */
[----:B------:R-:W2:Y:S01]  /*0830*/  LDS R5, [UR24+0x38] ;  /* 0x00003818ff057984 */ /* 0x000ea20008000800 */
[----:B-1----:R-:W-:-:S05]  /*0840*/  IMAD.MOV.U32 R0, RZ, RZ, 0xff ;  /* 0x000000ffff007424 */ /* 0x002fca00078e00ff */
[----:B--2---:R-:W-:-:S05]  /*0850*/  LOP3.LUT R0, R5, 0xff, R0, 0xb8, !PT ;  /* 0x000000ff05007812 */ /* 0x004fca00078eb800 */
[----:B------:R4:W-:Y:S02]  /*0860*/  STS [UR24+0x38], R0 ;  /* 0x00003800ff007988 */ /* 0x0009e40008000818 */
.L_x_18:
[----:B------:R-:W-:Y:S05]  /*0870*/  BSYNC B1 ;  /* 0x0000000000017941 */ /* 0x000fea0003800000 */
.L_x_17:
[----:B------:R1:W-:Y:S02]  /*0880*/  @!P2 STS [UR24+0x20], R9 ;  /* 0x00002009ff00a988 */ /* 0x0003e40008000818 */
.L_x_19:
[----:B------:R-:W-:Y:S05]  /*0890*/  BSYNC B2 ;  /* 0x0000000000027941 */ /* 0x000fea0003800000 */
.L_x_16:
[----:B------:R-:W-:Y:S05]  /*08a0*/  WARPSYNC.ALL ;  /* 0x0000000000007948 */ /* 0x000fea0003800000 */
[----:B-1234-:R-:W1:Y:S01]  /*08b0*/  LDC R0, c[0x0][0x22c] ;  /* 0x00008b00ff007b82 */ /* 0x01ee620000000800 */
[----:B------:R-:W-:Y:S01]  /*08c0*/  BSSY B2, `(.L_x_20) ;  /* 0x0000010000027945 */ /* 0x000fe20003800000 */
[----:B-1----:R-:W-:-:S05]  /*08d0*/  VIADD R0, R0, 0xffffffff ;  /* 0xffffffff00007836 */ /* 0x002fca0000000000 */
[----:B------:R1:W-:Y:S01]  /*08e0*/  @!P2 STS [UR24+0x24], R0 ;  /* 0x00002400ff00a988 */ /* 0x0003e20008000818 */
[----:B------:R-:W-:Y:S05]  /*08f0*/  @P2 BRA `(.L_x_21) ;  /* 0x0000000000302947 */ /* 0x000fea0003800000 */
[----:B------:R-:W2:Y:S01]  /*0900*/  LDS R5, [UR24+0x34] ;  /* 0x00003418ff057984 */ /* 0x000ea20008000800 */
[----:B------:R-:W3:Y:S03]  /*0910*/  LDC.64 R10, c[0x0][0x240] ;  /* 0x00009000ff0a7b82 */ /* 0x000ee60000000a00 */
[----:B------:R-:W4:Y:S01]  /*0920*/  LDS R4, [UR24+0x1c] ;  /* 0x00001c18ff047984 */ /* 0x000f220008000800 */
[C---:B---3--:R-:W-:Y:S01]  /*0930*/  SHF.L.U64.HI R8, R10.reuse, 0x1, R11 ;  /* 0x000000010a087819 */ /* 0x048fe2000001020b */
[----:B------:R-:W-:-:S03]  /*0940*/  IMAD.SHL.U32 R7, R10, 0x2, RZ ;  /* 0x000000020a077824 */ /* 0x000fc600078e00ff */
[--C-:B------:R-:W-:Y:S02]  /*0950*/  SHF.R.U32.HI R9, RZ, 0x4, R8.reuse ;  /* 0x00000004ff097819 */ /* 0x100fe40000011608 */
[----:B------:R-:W-:-:S05]  /*0960*/  SHF.R.U64 R7, R7, 0x4, R8 ;  /* 0x0000000407077819 */ /* 0x000fca0000001208 */
[----:B------:R3:W-:Y:S01]  /*0970*/  STS [UR24+0xc], R7 ;  /* 0x00000c07ff007988 */ /* 0x0007e20008000818 */
[----:B--2---:R-:W-:Y:S02]  /*0980*/  LOP3.LUT R5, R5, 0x7, RZ, 0xb8, !PT ;  /* 0x0000000705057812 */ /* 0x004fe400078eb8ff */
[----:B----4-:R-:W-:-:S03]  /*0990*/  LOP3.LUT R4, R4, 0xf, R9, 0xb8, !PT ;  /* 0x0000000f04047812 */ /* 0x010fc600078eb809 */
[----:B------:R3:W-:Y:S04]  /*09a0*/  STS [UR24+0x34], R5 ;  /* 0x00003405ff007988 */ /* 0x0007e80008000818 */
[----:B------:R3:W-:Y:S02]  /*09b0*/  STS [UR24+0x1c], R4 ;  /* 0x00001c04ff007988 */ /* 0x0007e40008000818 */
.L_x_21:
[----:B------:R-:W-:Y:S05]  /*09c0*/  BSYNC B2 ;  /* 0x0000000000027941 */ /* 0x000fea0003800000 */
.L_x_20:
[----:B------:R-:W-:Y:S04]  /*09d0*/  BSSY B3, `(.L_x_22) ;  /* 0x000001a000037945 */ /* 0x000fe80003800000 */
[----:B------:R-:W-:Y:S04]  /*09e0*/  BSSY B2, `(.L_x_23) ;  /* 0x0000015000027945 */ /* 0x000fe80003800000 */
[----:B------:R-:W-:Y:S05]  /*09f0*/  @P2 BRA `(.L_x_24) ;  /* 0x0000000000202947 */ /* 0x000fea0003800000 */
[----:B---3--:R-:W2:Y:S02]  /*0a00*/  LDS R4, [UR24+0x34] ;  /* 0x00003418ff047984 */ /* 0x008ea40008000800 */
[----:B--2---:R-:W-:-:S05]  /*0a10*/  LOP3.LUT R4, R4, 0x38, RZ, 0xb8, !PT ;  /* 0x0000003804047812 */ /* 0x004fca00078eb8ff */
[----:B------:R2:W-:Y:S01]  /*0a20*/  STS [UR24+0x34], R4 ;  /* 0x00003404ff007988 */ /* 0x0005e20008000818 */
[----:B------:R-:W-:Y:S05]  /*0a30*/  @P2 BRA `(.L_x_25) ;  /* 0x0000000000202947 */ /* 0x000fea0003800000 */
[----:B--2---:R-:W2:Y:S01]  /*0a40*/  LDS R4, [UR24+0x8] ;  /* 0x00000818ff047984 */ /* 0x004ea20008000800 */
[----:B------:R-:W-:-:S05]  /*0a50*/  IMAD.MOV.U32 R5, RZ, RZ, 0x780 ;  /* 0x00000780ff057424 */ /* 0x000fca00078e00ff */
[----:B--2---:R-:W-:-:S05]  /*0a60*/  LOP3.LUT R4, R4, 0x300, R5, 0xd8, !PT ;  /* 0x0000030004047812 */ /* 0x004fca00078ed805 */
[----:B------:R2:W-:Y:S02]  /*0a70*/  STS [UR24+0x8], R4 ;  /* 0x00000804ff007988 */ /* 0x0005e40008000818 */
.L_x_24:
[----:B------:R-:W-:Y:S05]  /*0a80*/  @P2 BRA `(.L_x_26) ;  /* 0x0000000000282947 */ /* 0x000fea0003800000 */
[----:B--23--:R-:W2:Y:S02]  /*0a90*/  LDS R4, [UR24+0x8] ;  /* 0x00000818ff047984 */ /* 0x00cea40008000800 */
[----:B--2---:R-:W-:-:S05]  /*0aa0*/  LOP3.LUT R4, R4, 0x1800, RZ, 0xb8, !PT ;  /* 0x0000180004047812 */ /* 0x004fca00078eb8ff */
[----:B------:R3:W-:Y:S02]  /*0ab0*/  STS [UR24+0x8], R4 ;  /* 0x00000804ff007988 */ /* 0x0007e40008000818 */
.L_x_25:
[----:B------:R-:W-:Y:S05]  /*0ac0*/  @P2 BREAK B2 ;  /* 0x0000000000022942 */ /* 0x000fea0003800000 */
[----:B------:R-:W-:Y:S05]  /*0ad0*/  @P2 BRA `(.L_x_27) ;  /* 0x0000000000242947 */ /* 0x000fea0003800000 */
[----:B--23--:R-:W2:Y:S01]  /*0ae0*/  LDS R4, [UR24+0x8] ;  /* 0x00000818ff047984 */ /* 0x00cea20008000800 */
[----:B------:R-:W-:-:S05]  /*0af0*/  IMAD.MOV.U32 R5, RZ, RZ, 0x6000 ;  /* 0x00006000ff057424 */ /* 0x000fca00078e00ff */
[----:B--2---:R-:W-:-:S04]  /*0b00*/  LOP3.LUT R4, R4, 0x6000, R5, 0xd8, !PT ;  /* 0x0000600004047812 */ /* 0x004fc800078ed805 */
[----:B------:R-:W-:-:S05]  /*0b10*/  LOP3.LUT R4, R4, 0x400000, RZ, 0xb8, !PT ;  /* 0x0040000004047812 */ /* 0x000fca00078eb8ff */
[----:B------:R4:W-:Y:S02]  /*0b20*/  STS [UR24+0x8], R4 ;  /* 0x00000804ff007988 */ /* 0x0009e40008000818 */
.L_x_26:
[----:B------:R-:W-:Y:S05]  /*0b30*/  BSYNC B2 ;  /* 0x0000000000027941 */ /* 0x000fea0003800000 */
.L_x_23:
[----:B--234-:R-:W2:Y:S02]  /*0b40*/  @!P2 LDS R4, [UR24+0x8] ;  /* 0x00000818ff04a984 */ /* 0x01cea40008000800 */
[----:B--2---:R-:W-:-:S05]  /*0b50*/  @!P2 LOP3.LUT R4, R4, 0x8000, RZ, 0xb8, !PT ;  /* 0x000080000404a812 */ /* 0x004fca00078eb8ff */
[----:B------:R4:W-:Y:S02]  /*0b60*/  @!P2 STS [UR24+0x8], R4 ;  /* 0x00000804ff00a988 */ /* 0x0009e40008000818 */
.L_x_27:
[----:B------:R-:W-:Y:S05]  /*0b70*/  BSYNC B3 ;  /* 0x0000000000037941 */ /* 0x000fea0003800000 */
.L_x_22:
[----:B------:R-:W-:Y:S05]  /*0b80*/  WARPSYNC.ALL ;  /* 0x0000000000007948 */ /* 0x000fea0003800000 */
[----:B------:R-:W-:-:S04]  /*0b90*/  UIADD3 UR29, UR5, 0x80, URZ ;  /* 0x00000080051d7890 */ /* 0x000fc8000fffe03f */
[----:B------:R-:W-:-:S04]  /*0ba0*/  UIADD3 UR28, UP0, UR29, UR30, URZ ;  /* 0x0000001e1d1c7290 */ /* 0x000fc8000ff1e03f */
[----:B------:R-:W-:Y:S01]  /*0bb0*/  ULEA.HI.X.SX32 UR29, UR29, UR31, 0x1, UP0 ;  /* 0x0000001f1d1d7291 */ /* 0x000fe200080f0e3f */
[----:B------:R-:W-:Y:S11]  /*0bc0*/  @P0 BRA `(.L_x_28) ;  /* 0x0000000000280947 */ /* 0x000ff60003800000 */
[----:B--234-:R-:W2:Y:S01]  /*0bd0*/  S2R R4, SR_LANEID ;  /* 0x0000000000047919 */ /* 0x01cea20000000000 */
[----:B------:R-:W-:Y:S05]  /*0be0*/  WARPSYNC.ALL ;  /* 0x0000000000007948 */ /* 0x000fea0003800000 */
[----:B--2---:R-:W-:-:S05]  /*0bf0*/  IMAD.SHL.U32 R8, R4, 0x4, RZ ;  /* 0x0000000404087824 */ /* 0x004fca00078e00ff */
[----:B------:R-:W2:Y:S01]  /*0c00*/  LDS R7, [R8+UR24] ;  /* 0x0000001808077984 */ /* 0x000ea20008000800 */
[----:B------:R-:W-:-:S05]  /*0c10*/  IADD3 R4, P1, R8, UR28, RZ ;  /* 0x0000001c08047c10 */ /* 0x000fca000ff3e0ff */
[----:B------:R-:W-:-:S05]  /*0c20*/  IMAD.X R5, RZ, RZ, UR29, P1 ;  /* 0x0000001dff057e24 */ /* 0x000fca00088e06ff */
[----:B--2---:R2:W5:Y:S01]  /*0c30*/  ATOMG.E.EXCH.STRONG.GPU PT, RZ, [R4], R7 ;  /* 0x0000000704ff73a8 */ /* 0x00456200041ee100 */
[----:B------:R-:W-:-:S04]  /*0c40*/  DEPBAR {5,4,3,2,1,0} ;  /* 0x0000003f0000791a */ /* 0x000fc80000000000 */
[----:B------:R2:W-:Y:S01]  /*0c50*/  UTMACCTL.IV [UR28] ;  /* 0x000000001c0079b9 */ /* 0x0005e20008000000 */
[----:B------:R-:W-:Y:S01]  /*0c60*/  NOP ;  /* 0x0000000000007918 */ /* 0x000fe20000000000 */
.L_x_28:
[----:B------:R-:W-:Y:S05]  /*0c70*/  @P0 BRA `(.L_x_29) ;  /* 0x00000000000c0947 */ /* 0x000fea0003800000 */
[----:B------:R0:W-:Y:S01]  /*0c80*/  UTMACMDFLUSH ;  /* 0x00000000000079b7 */ /* 0x0001e20000000000 */
[----:B------:R-:W-:Y:S05]  /*0c90*/  @P0 BRA `(.L_x_29) ;  /* 0x0000000000040947 */ /* 0x000fea0003800000 */
[----:B------:R-:W-:-:S04]  /*0ca0*/  DEPBAR.LE SB0, 0x0 ;  /* 0x000080000000791a */ /* 0x000fc80000000000 */
.L_x_29:
[----:B------:R-:W-:Y:S05]  /*0cb0*/  WARPSYNC.ALL ;  /* 0x0000000000007948 */ /* 0x000fea0003800000 */
[----:B-----5:R-:W-:Y:S06]  /*0cc0*/  BAR.SYNC.DEFER_BLOCKING 0x0 ;  /* 0x0000000000007b1d */ /* 0x020fec0000010000 */
[----:B------:R-:W-:Y:S02]  /*0cd0*/  BSSY B3, `(.L_x_30) ;  /* 0x000000b000037945 */ /* 0x000fe40003800000 */
[----:B------:R-:W-:Y:S06]  /*0ce0*/  BAR.SYNC.DEFER_BLOCKING 0x0 ;  /* 0x0000000000007b1d */ /* 0x000fec0000010000 */
[----:B------:R1:W-:Y:S01]  /*0cf0*/  @!P0 STS [R12], RZ ;  /* 0x000000ff0c008388 */ /* 0x0003e20000000800 */
[----:B------:R-:W-:Y:S01]  /*0d00*/  NOP ;  /* 0x0000000000007918 */ /* 0x000fe20000000000 */
[----:B------:R-:W-:Y:S05]  /*0d10*/  @P2 BRA `(.L_x_31) ;  /* 0x0000000000182947 */ /* 0x000fea0003800000 */
[----:B--234-:R-:W2:Y:S01]  /*0d20*/  LDS R4, [UR24+0x8] ;  /* 0x00000818ff047984 */ /* 0x01cea20008000800 */
[----:B------:R-:W3:Y:S01]  /*0d30*/  LDC.64 R8, c[0x0][0x220] ;  /* 0x00008800ff087b82 */ /* 0x000ee20000000a00 */
[----:B------:R-:W-:Y:S02]  /*0d40*/  IMAD.MOV.U32 R5, RZ, RZ, 0x70 ;  /* 0x00000070ff057424 */ /* 0x000fe400078e00ff */
[----:B---3--:R3:W-:Y:S03]  /*0d50*/  STS.64 [UR24], R8 ;  /* 0x00000008ff007988 */ /* 0x0087e60008000a18 */
[----:B--2---:R-:W-:-:S05]  /*0d60*/  LOP3.LUT R4, R4, 0x10, R5, 0xd8, !PT ;  /* 0x0000001004047812 */ /* 0x004fca00078ed805 */
[----:B------:R3:W-:Y:S02]  /*0d70*/  STS [UR24+0x8], R4 ;  /* 0x00000804ff007988 */ /* 0x0007e40008000818 */
.L_x_31:
[----:B--2---:R-:W-:Y:S05]  /*0d80*/  BSYNC B3 ;  /* 0x0000000000037941 */ /* 0x004fea0003800000 */
.L_x_30:
[----:B------:R-:W-:Y:S04]  /*0d90*/  BSSY B4, `(.L_x_32) ;  /* 0x0000011000047945 */ /* 0x000fe80003800000 */
[----:B------:R-:W-:Y:S04]  /*0da0*/  BSSY B3, `(.L_x_33) ;  /* 0x000000e000037945 */ /* 0x000fe80003800000 */
[----:B------:R-:W-:Y:S05]  /*0db0*/  @P2 BRA `(.L_x_34) ;  /* 0x0000000000242947 */ /* 0x000fea0003800000 */
[----:B---34-:R-:W2:Y:S01]  /*0dc0*/  LDS R4, [UR24+0x34] ;  /* 0x00003418ff047984 */ /* 0x018ea20008000800 */
[----:B------:R-:W-:-:S05]  /*0dd0*/  IMAD.MOV.U32 R5, RZ, RZ, 0x3f000000 ;  /* 0x3f000000ff057424 */ /* 0x000fca00078e00ff */
[----:B--2---:R-:W-:-:S05]  /*0de0*/  LOP3.LUT R4, R4, 0xff000000, R5, 0xb8, !PT ;  /* 0xff00000004047812 */ /* 0x004fca00078eb805 */
[----:B------:R2:W-:Y:S01]  /*0df0*/  STS [UR24+0x34], R4 ;  /* 0x00003404ff007988 */ /* 0x0005e20008000818 */
[----:B------:R-:W-:Y:S05]  /*0e00*/  @P2 BRA `(.L_x_35) ;  /* 0x00000000001c2947 */ /* 0x000fea0003800000 */
[----:B--2---:R-:W2:Y:S01]  /*0e10*/  LDS R4, [UR24+0x38] ;  /* 0x00003818ff047984 */ /* 0x004ea20008000800 */
[----:B------:R-:W-:-:S05]  /*0e20*/  IMAD.MOV.U32 R5, RZ, RZ, 0x7f ;  /* 0x0000007fff057424 */ /* 0x000fca00078e00ff */
[----:B--2---:R-:W-:-:S05]  /*0e30*/  LOP3.LUT R4, R4, 0xff, R5, 0xb8, !PT ;  /* 0x000000ff04047812 */ /* 0x004fca00078eb805 */
[----:B------:R2:W-:Y:S02]  /*0e40*/  STS [UR24+0x38], R4 ;  /* 0x00003804ff007988 */ /* 0x0005e40008000818 */
.L_x_34:
[----:B------:R-:W-:Y:S05]  /*0e50*/  @P2 BREAK B3 ;  /* 0x0000000000032942 */ /* 0x000fea0003800000 */
[----:B------:R-:W-:Y:S05]  /*0e60*/  @P2 BRA `(.L_x_36) ;  /* 0x00000000000c2947 */ /* 0x000fea0003800000 */
[----:B------:R1:W-:Y:S02]  /*0e70*/  STS [UR24+0x20], R0 ;  /* 0x00002000ff007988 */ /* 0x0003e40008000818 */
.L_x_35:
[----:B------:R-:W-:Y:S05]  /*0e80*/  BSYNC B3 ;  /* 0x0000000000037941 */ /* 0x000fea0003800000 */
.L_x_33:
[----:B------:R1:W-:Y:S02]  /*0e90*/  @!P2 STS [UR24+0x24], R6 ;  /* 0x00002406ff00a988 */ /* 0x0003e40008000818 */
.L_x_36:
[----:B------:R-:W-:Y:S05]  /*0ea0*/  BSYNC B4 ;  /* 0x0000000000047941 */ /* 0x000fea0003800000 */
.L_x_32:
[----:B------:R-:W-:Y:S05]  /*0eb0*/  WARPSYNC.ALL ;  /* 0x0000000000007948 */ /* 0x000fea0003800000 */
[----:B------:R-:W-:Y:S04]  /*0ec0*/  BSSY B4, `(.L_x_37) ;  /* 0x000000e000047945 */ /* 0x000fe80003800000 */
[----:B------:R-:W-:Y:S05]  /*0ed0*/  @P2 BRA `(.L_x_38) ;  /* 0x0000000000302947 */ /* 0x000fea0003800000 */
[----:B--234-:R-:W2:Y:S01]  /*0ee0*/  LDS R4, [UR24+0x34] ;  /* 0x00003418ff047984 */ /* 0x01cea20008000800 */
[----:B------:R-:W3:Y:S03]  /*0ef0*/  LDC.64 R8, c[0x0][0x248] ;  /* 0x00009200ff087b82 */ /* 0x000ee60000000a00 */
[----:B-1----:R-:W1:Y:S01]  /*0f00*/  LDS R0, [UR24+0x1c] ;  /* 0x00001c18ff007984 */ /* 0x002e620008000800 */
[C---:B---3--:R-:W-:Y:S01]  /*0f10*/  SHF.L.U64.HI R6, R8.reuse, 0x1, R9 ;  /* 0x0000000108067819 */ /* 0x048fe20000010209 */
[----:B------:R-:W-:-:S03]  /*0f20*/  IMAD.SHL.U32 R5, R8, 0x2, RZ ;  /* 0x0000000208057824 */ /* 0x000fc600078e00ff */
[--C-:B------:R-:W-:Y:S02]  /*0f30*/  SHF.R.U32.HI R7, RZ, 0x4, R6.reuse ;  /* 0x00000004ff077819 */ /* 0x100fe40000011606 */
[----:B------:R-:W-:-:S05]  /*0f40*/  SHF.R.U64 R5, R5, 0x4, R6 ;  /* 0x0000000405057819 */ /* 0x000fca0000001206 */
[----:B------:R3:W-:Y:S01]  /*0f50*/  STS [UR24+0xc], R5 ;  /* 0x00000c05ff007988 */ /* 0x0007e20008000818 */
[----:B--2---:R-:W-:Y:S02]  /*0f60*/  LOP3.LUT R4, R4, 0x7, RZ, 0xb8, !PT ;  /* 0x0000000704047812 */ /* 0x004fe400078eb8ff */
[----:B-1----:R-:W-:-:S03]  /*0f70*/  LOP3.LUT R0, R0, 0xf, R7, 0xb8, !PT ;  /* 0x0000000f00007812 */ /* 0x002fc600078eb807 */
[----:B------:R3:W-:Y:S04]  /*0f80*/  STS [UR24+0x34], R4 ;  /* 0x00003404ff007988 */ /* 0x0007e80008000818 */
[----:B------:R3:W-:Y:S02]  /*0f90*/  STS [UR24+0x1c], R0 ;  /* 0x00001c00ff007988 */ /* 0x0007e40008000818 */
.L_x_38:
[----:B------:R-:W-:Y:S05]  /*0fa0*/  BSYNC B4 ;  /* 0x0000000000047941 */ /* 0x000fea0003800000 */
.L_x_37:
[----:B------:R-:W-:Y:S04]  /*0fb0*/  BSSY B4, `(.L_x_39) ;  /* 0x000001a000047945 */ /* 0x000fe80003800000 */
[----:B------:R-:W-:Y:S04]  /*0fc0*/  BSSY B5, `(.L_x_40) ;  /* 0x0000015000057945 */ /* 0x000fe80003800000 */
[----:B------:R-:W-:Y:S05]  /*0fd0*/  @P2 BRA `(.L_x_41) ;  /* 0x0000000000202947 */ /* 0x000fea0003800000 */
[----:B-1-3--:R-:W1:Y:S02]  /*0fe0*/  LDS R0, [UR24+0x34] ;  /* 0x00003418ff007984 */ /* 0x00ae640008000800 */
[----:B-1----:R-:W-:-:S05]  /*0ff0*/  LOP3.LUT R0, R0, 0x38, RZ, 0xb8, !PT ;  /* 0x0000003800007812 */ /* 0x002fca00078eb8ff */
[----:B------:R1:W-:Y:S01]  /*1000*/  STS [UR24+0x34], R0 ;  /* 0x00003400ff007988 */ /* 0x0003e20008000818 */
[----:B------:R-:W-:Y:S05]  /*1010*/  @P2 BRA `(.L_x_42) ;  /* 0x0000000000202947 */ /* 0x000fea0003800000 */
[----:B-1----:R-:W1:Y:S01]  /*1020*/  LDS R0, [UR24+0x8] ;  /* 0x00000818ff007984 */ /* 0x002e620008000800 */
[----:B------:R-:W-:-:S05]  /*1030*/  IMAD.MOV.U32 R5, RZ, RZ, 0x780 ;  /* 0x00000780ff057424 */ /* 0x000fca00078e00ff */
[----:B-1----:R-:W-:-:S05]  /*1040*/  LOP3.LUT R0, R0, 0x300, R5, 0xd8, !PT ;  /* 0x0000030000007812 */ /* 0x002fca00078ed805 */
[----:B------:R1:W-:Y:S02]  /*1050*/  STS [UR24+0x8], R0 ;  /* 0x00000800ff007988 */ /* 0x0003e40008000818 */
.L_x_41:
[----:B------:R-:W-:Y:S05]  /*1060*/  @P2 BRA `(.L_x_43) ;  /* 0x0000000000282947 */ /* 0x000fea0003800000 */
[----:B-1-3--:R-:W1:Y:S02]  /*1070*/  LDS R0, [UR24+0x8] ;  /* 0x00000818ff007984 */ /* 0x00ae640008000800 */
[----:B-1----:R-:W-:-:S05]  /*1080*/  LOP3.LUT R0, R0, 0x1800, RZ, 0xb8, !PT ;  /* 0x0000180000007812 */ /* 0x002fca00078eb8ff */
[----:B------:R3:W-:Y:S02]  /*1090*/  STS [UR24+0x8], R0 ;  /* 0x00000800ff007988 */ /* 0x0007e40008000818 */
.L_x_42:
[----:B------:R-:W-:Y:S05]  /*10a0*/  @P2 BREAK B5 ;  /* 0x0000000000052942 */ /* 0x000fea0003800000 */
[----:B------:R-:W-:Y:S05]  /*10b0*/  @P2 BRA `(.L_x_44) ;  /* 0x0000000000242947 */ /* 0x000fea0003800000 */
[----:B-1-3--:R-:W1:Y:S01]  /*10c0*/  LDS R0, [UR24+0x8] ;  /* 0x00000818ff007984 */ /* 0x00ae620008000800 */
[----:B------:R-:W-:-:S05]  /*10d0*/  IMAD.MOV.U32 R5, RZ, RZ, 0x6000 ;  /* 0x00006000ff057424 */ /* 0x000fca00078e00ff */
[----:B-1----:R-:W-:-:S04]  /*10e0*/  LOP3.LUT R0, R0, 0x6000, R5, 0xd8, !PT ;  /* 0x0000600000007812 */ /* 0x002fc800078ed805 */
[----:B------:R-:W-:-:S05]  /*10f0*/  LOP3.LUT R0, R0, 0x400000, RZ, 0xb8, !PT ;  /* 0x0040000000007812 */ /* 0x000fca00078eb8ff */
[----:B------:R1:W-:Y:S02]  /*1100*/  STS [UR24+0x8], R0 ;  /* 0x00000800ff007988 */ /* 0x0003e40008000818 */
.L_x_43:
[----:B------:R-:W-:Y:S05]  /*1110*/  BSYNC B5 ;  /* 0x0000000000057941 */ /* 0x000fea0003800000 */
.L_x_40:
[----:B-1-3--:R-:W1:Y:S02]  /*1120*/  @!P2 LDS R0, [UR24+0x8] ;  /* 0x00000818ff00a984 */ /* 0x00ae640008000800 */
[----:B-1----:R-:W-:-:S05]  /*1130*/  @!P2 LOP3.LUT R0, R0, 0x8000, RZ, 0xb8, !PT ;  /* 0x000080000000a812 */ /* 0x002fca00078eb8ff */
[----:B------:R1:W-:Y:S02]  /*1140*/  @!P2 STS [UR24+0x8], R0 ;  /* 0x00000800ff00a988 */ /* 0x0003e40008000818 */
.L_x_44:
[----:B------:R-:W-:Y:S05]  /*1150*/  BSYNC B4 ;  /* 0x0000000000047941 */ /* 0x000fea0003800000 */
.L_x_39:
[----:B------:R-:W-:Y:S05]  /*1160*/  WARPSYNC.ALL ;  /* 0x0000000000007948 */ /* 0x000fea0003800000 */
[----:B------:R1:W-:Y:S01]  /*1170*/  STL [R1], RZ ;  /* 0x000000ff01007387 */ /* 0x0003e20000100800 */
[----:B------:R-:W-:Y:S01]  /*1180*/  UIADD3 UR5, UR5, 0x100, URZ ;  /* 0x0000010005057890 */ /* 0x000fe2000fffe03f */
[----:B------:R-:W-:Y:S02]  /*1190*/  ISETP.GE.AND P1, PT, R13, 0x1, PT ;  /* 0x000000010d00780c */ /* 0x000fe40003f26270 */
[----:B------:R-:W-:Y:S01]  /*11a0*/  CS2R R24, SRZ ;  /* 0x0000000000187805 */ /* 0x000fe2000001ff00 */
[----:B------:R1:W-:Y:S01]  /*11b0*/  STL [R1+0x4], RZ ;  /* 0x000004ff01007387 */ /* 0x0003e20000100800 */
[----:B------:R-:W-:Y:S01]  /*11c0*/  UIADD3 UR30, UP0, UR5, UR30, URZ ;  /* 0x0000001e051e7290 */ /* 0x000fe2000ff1e03f */
[----:B------:R-:W-:-:S02]  /*11d0*/  CS2R R26, SRZ ;  /* 0x00000000001a7805 */ /* 0x000fc4000001ff00 */
[----:B------:R-:W-:Y:S01]  /*11e0*/  CS2R R28, SRZ ;  /* 0x00000000001c7805 */ /* 0x000fe2000001ff00 */
[----:B------:R1:W-:Y:S01]  /*11f0*/  STL [R1+0x8], RZ ;  /* 0x000008ff01007387 */ /* 0x0003e20000100800 */
[----:B------:R-:W-:Y:S01]  /*1200*/  ULEA.HI.X.SX32 UR31, UR5, UR31, 0x1, UP0 ;  /* 0x0000001f051f7291 */ /* 0x000fe200080f0e3f */
[----:B------:R-:W-:Y:S02]  /*1210*/  CS2R R30, SRZ ;  /* 0x00000000001e7805 */ /* 0x000fe4000001ff00 */
[----:B------:R-:W-:Y:S01]  /*1220*/  CS2R R32, SRZ ;  /* 0x0000000000207805 */ /* 0x000fe2000001ff00 */
[----:B------:R1:W-:Y:S01]  /*1230*/  STL [R1+0xc], RZ ;  /* 0x00000cff01007387 */ /* 0x0003e20000100800 */
[----:B------:R-:W-:Y:S02]  /*1240*/  CS2R R34, SRZ ;  /* 0x0000000000227805 */ /* 0x000fe4000001ff00 */
[----:B------:R-:W-:Y:S02]  /*1250*/  CS2R R36, SRZ ;  /* 0x0000000000247805 */ /* 0x000fe4000001ff00 */
[----:B------:R-:W-:Y:S01]  /*1260*/  CS2R R38, SRZ ;  /* 0x0000000000267805 */ /* 0x000fe2000001ff00 */
[----:B------:R1:W-:Y:S01]  /*1270*/  STL [R1+0x10], RZ ;  /* 0x000010ff01007387 */ /* 0x0003e20000100800 */
[----:B------:R-:W-:-:S02]  /*1280*/  CS2R R40, SRZ ;  /* 0x0000000000287805 */ /* 0x000fc4000001ff00 */
        /* <DEDUP_REMOVED lines=55> */
[----:B------:R-:W-:Y:S01]  /*1600*/  CS2R R124, SRZ ;  /* 0x00000000007c7805 */ /* 0x000fe2000001ff00 */
[----:B------:R-:W-:-:S02]  /*1610*/  IMAD.MOV.U32 R126, RZ, RZ, RZ ;  /* 0x000000ffff7e7224 */ /* 0x000fc400078e00ff */
[----:B------:R1:W-:Y:S04]  /*1620*/  STL [R1+0x4c], RZ ;  /* 0x00004cff01007387 */ /* 0x0003e80000100800 */
        /* <DEDUP_REMOVED lines=107> */
[----:B------:R1:W-:Y:S01]  /*1ce0*/  STL [R1+0x1fc], RZ ;  /* 0x0001fcff01007387 */ /* 0x0003e20000100800 */
[----:B------:R-:W-:Y:S05]  /*1cf0*/  @P0 BRA `(.L_x_45) ;  /* 0x0000000000280947 */ /* 0x000fea0003800000 */
[----:B-1-3--:R-:W1:Y:S01]  /*1d00*/  S2R R0, SR_LANEID ;  /* 0x0000000000007919 */ /* 0x00ae620000000000 */
[----:B------:R-:W-:Y:S05]  /*1d10*/  WARPSYNC.ALL ;  /* 0x0000000000007948 */ /* 0x000fea0003800000 */
[----:B-1----:R-:W-:-:S05]  /*1d20*/  IMAD.SHL.U32 R0, R0, 0x4, RZ ;  /* 0x0000000400007824 */ /* 0x002fca00078e00ff */
[----:B------:R-:W1:Y:S01]  /*1d30*/  LDS R7, [R0+UR24] ;  /* 0x0000001800077984 */ /* 0x000e620008000800 */
[----:B--2-4-:R-:W-:-:S05]  /*1d40*/  IADD3 R4, P3, R0, UR30, RZ ;  /* 0x0000001e00047c10 */ /* 0x014fca000ff7e0ff */
[----:B------:R-:W-:-:S05]  /*1d50*/  IMAD.X R5, RZ, RZ, UR31, P3 ;  /* 0x0000001fff057e24 */ /* 0x000fca00098e06ff */
[----:B-1----:R1:W5:Y:S01]  /*1d60*/  ATOMG.E.EXCH.STRONG.GPU PT, RZ, [R4], R7 ;  /* 0x0000000704ff73a8 */ /* 0x00236200041ee100 */
[----:B------:R-:W-:-:S04]  /*1d70*/  DEPBAR {5,4,3,2,1,0} ;  /* 0x0000003f0000791a */ /* 0x000fc80000000000 */
[----:B------:R1:W-:Y:S01]  /*1d80*/  UTMACCTL.IV [UR30] ;  /* 0x000000001e0079b9 */ /* 0x0003e20008000000 */
[----:B------:R-:W-:Y:S01]  /*1d90*/  NOP ;  /* 0x0000000000007918 */ /* 0x000fe20000000000 */
.L_x_45:
[----:B------:R-:W-:Y:S05]  /*1da0*/  @P0 BRA `(.L_x_46) ;  /* 0x00000000000c0947 */ /* 0x000fea0003800000 */
[----:B------:R0:W-:Y:S01]  /*1db0*/  UTMACMDFLUSH ;  /* 0x00000000000079b7 */ /* 0x0001e20000000000 */
[----:B------:R-:W-:Y:S05]  /*1dc0*/  @P0 BRA `(.L_x_46) ;  /* 0x0000000000040947 */ /* 0x000fea0003800000 */
[----:B------:R-:W-:-:S04]  /*1dd0*/  DEPBAR.LE SB0, 0x0 ;  /* 0x000080000000791a */ /* 0x000fc80000000000 */
.L_x_46:
[----:B------:R-:W-:Y:S05]  /*1de0*/  WARPSYNC.ALL ;  /* 0x0000000000007948 */ /* 0x000fea0003800000 */
[----:B-----5:R-:W-:Y:S01]  /*1df0*/  BAR.SYNC.DEFER_BLOCKING 0x0 ;  /* 0x0000000000007b1d */ /* 0x020fe20000010000 */
[----:B------:R-:W-:Y:S01]  /*1e00*/  USHF.L.U32 UR11, UR25, 0x8, URZ ;  /* 0x00000008190b7899 */ /* 0x000fe2000800063f */
[----:B------:R-:W-:Y:S01]  /*1e10*/  IMAD.MOV.U32 R127, RZ, RZ, RZ ;  /* 0x000000ffff7f7224 */ /* 0x000fe200078e00ff */
[----:B------:R-:W-:Y:S01]  /*1e20*/  USHF.L.U32 UR15, UR40, 0x7, URZ ;  /* 0x00000007280f7899 */ /* 0x000fe2000800063f */
[----:B------:R-:W-:Y:S02]  /*1e30*/  CS2R R128, SRZ ;  /* 0x0000000000807805 */ /* 0x000fe4000001ff00 */
[----:B------:R-:W-:Y:S01]  /*1e40*/  CS2R R130, SRZ ;  /* 0x0000000000827805 */ /* 0x000fe2000001ff00 */
[----:B------:R-:W-:Y:S01]  /*1e50*/  VOTEU.ALL UP3, P2 ;  /* 0x00000000003f7886 */ /* 0x000fe20001060000 */
[----:B------:R-:W-:Y:S01]  /*1e60*/  UMOV UR6, 0x1 ;  /* 0x0000000100067882 */ /* 0x000fe20000000000 */
[----:B------:R-:W-:Y:S01]  /*1e70*/  VOTEU.ALL UP2, P2 ;  /* 0x00000000003f7886 */ /* 0x000fe20001040000 */
[----:B------:R-:W-:Y:S01]  /*1e80*/  VOTEU.ALL UP1, P2 ;  /* 0x00000000003f7886 */ /* 0x000fe20001020000 */
[----:B------:R-:W-:Y:S01]  /*1e90*/  VOTEU.ALL UP0, P2 ;  /* 0x00000000003f7886 */ /* 0x000fe20001000000 */
[----:B------:R-:W-:-:S04]  /*1ea0*/  @!UP3 UIADD3 UR8, -UR6, 0x100000, URZ ;  /* 0x001000000608b890 */ /* 0x000fc8000fffe13f */
[----:B------:R-:W-:Y:S02]  /*1eb0*/  @!UP3 USHF.L.U32 UR9, UR8, 0xb, URZ ;  /* 0x0000000b0809b899 */ /* 0x000fe4000800063f */
[----:B------:R-:W-:Y:S01]  /*1ec0*/  @!UP3 USHF.L.U32 UR8, UR8, 0x1, URZ ;  /* 0x000000010808b899 */ /* 0x000fe2000800063f */
[----:B------:R-:W-:Y:S01]  /*1ed0*/  CS2R R132, SRZ ;  /* 0x0000000000847805 */ /* 0x000fe2000001ff00 */
        /* <DEDUP_REMOVED lines=12> */
[----:B------:R-:W-:Y:S01]  /*1fa0*/  VOTEU.ALL UP3, P2 ;  /* 0x00000000003f7886 */ /* 0x000fe20001060000 */
[----:B------:R-:W-:Y:S02]  /*1fb0*/  CS2R R140, SRZ ;  /* 0x00000000008c7805 */ /* 0x000fe4000001ff00 */
[----:B------:R-:W-:Y:S02]  /*1fc0*/  CS2R R142, SRZ ;  /* 0x00000000008e7805 */ /* 0x000fe4000001ff00 */
[----:B------:R-:W-:Y:S02]  /*1fd0*/  CS2R R144, SRZ ;  /* 0x0000000000907805 */ /* 0x000fe4000001ff00 */
[----:B------:R-:W-:Y:S01]  /*1fe0*/  CS2R R146, SRZ ;  /* 0x0000000000927805 */ /* 0x000fe2000001ff00 */
[----:B------:R-:W2:Y:S02]  /*1ff0*/  FENCE.VIEW.ASYNC.S ;  /* 0x00000000000073c6 */ /* 0x000ea40000000000 */
[----:B--2---:R2:W3:Y:S02]  /*2000*/  @!UP2 SYNCS.EXCH.64 URZ, [UR24+0x30000], UR8 ;  /* 0x03000008183fa5b2 */ /* 0x0044e40008000100 */
[----:B---3--:R-:W-:Y:S01]  /*2010*/  BAR.SYNC.DEFER_BLOCKING 0x0 ;  /* 0x0000000000007b1d */ /* 0x008fe20000010000 */
[----:B------:R-:W-:-:S02]  /*2020*/  CS2R R148, SRZ ;  /* 0x0000000000947805 */ /* 0x000fc4000001ff00 */
[----:B------:R-:W-:-:S03]  /*2030*/  CS2R R150, SRZ ;  /* 0x0000000000967805 */ /* 0x000fc6000001ff00 */
[----:B------:R2:W3:Y:S02]  /*2040*/  @!UP1 SYNCS.EXCH.64 URZ, [UR24+0x30008], UR12 ;  /* 0x0300080c183f95b2 */ /* 0x0004e40008000100 */
[----:B---3--:R-:W-:Y:S06]  /*2050*/  BAR.SYNC.DEFER_BLOCKING 0x0 ;  /* 0x0000000000007b1d */ /* 0x008fec0000010000 */
[----:B------:R2:W3:Y:S02]  /*2060*/  @!UP0 SYNCS.EXCH.64 URZ, [UR24+0x30010], UR16 ;  /* 0x03001010183f85b2 */ /* 0x0004e40008000100 */
[----:B---3--:R-:W-:Y:S06]  /*2070*/  BAR.SYNC.DEFER_BLOCKING 0x0 ;  /* 0x0000000000007b1d */ /* 0x008fec0000010000 */
[----:B------:R2:W3:Y:S02]  /*2080*/  @!UP3 SYNCS.EXCH.64 URZ, [UR24+0x30018], UR6 ;  /* 0x03001806183fb5b2 */ /* 0x0004e40008000100 */
[----:B--2---:R-:W-:Y:S05]  /*2090*/  @!P1 BRA `(.L_x_47) ;  /* 0x0000001800f09947 */ /* 0x004fea0003800000 */
[----:B------:R2:W-:Y:S01]  /*20a0*/  STL [R1], RZ ;  /* 0x000000ff01007387 */ /* 0x0005e20000100800 */
[----:B------:R-:W-:Y:S02]  /*20b0*/  CS2R R24, SRZ ;  /* 0x0000000000187805 */ /* 0x000fe4000001ff00 */
        /* <DEDUP_REMOVED lines=83> */
[----:B------:R-:W-:Y:S01]  /*25f0*/  CS2R R150, SRZ ;  /* 0x0000000000967805 */ /* 0x000fe2000001ff00 */
[----:B------:R-:W-:Y:S01]  /*2600*/  UMOV UR5, URZ ;  /* 0x0000003f00057c82 */ /* 0x000fe20008000000 */
[----:B------:R-:W-:Y:S01]  /*2610*/  UMOV UR14, URZ ;  /* 0x0000003f000e7c82 */ /* 0x000fe20008000000 */
        /* <DEDUP_REMOVED lines=105> */
[----:B------:R2:W-:Y:S02]  /*2cb0*/  STL [R1+0x1fc], RZ ;  /* 0x0001fcff01007387 */ /* 0x0005e40000100800 */
.L_x_49:
[----:B---3--:R-:W-:Y:S01]  /*2cc0*/  BAR.SYNC.DEFER_BLOCKING 0x0 ;  /* 0x0000000000007b1d */ /* 0x008fe20000010000 */
[----:B------:R-:W-:Y:S01]  /*2cd0*/  ULEA UR18, UR5, UR24, 0x3 ;  /* 0x0000001805127291 */ /* 0x000fe2000f8e183f */
[----:B-1----:R-:W-:Y:S01]  /*2ce0*/  @!P2 IMAD.MOV.U32 R0, RZ, RZ, 0xc000 ;  /* 0x0000c000ff00a424 */ /* 0x002fe200078e00ff */
[----:B------:R-:W-:Y:S01]  /*2cf0*/  ELECT P0, URZ, PT ;  /* 0x00000000003f782f */ /* 0x000fe20003800000 */
[----:B------:R-:W-:-:S03]  /*2d00*/  ULEA UR12, UR5, UR24, 0xe ;  /* 0x00000018050c7291 */ /* 0x000fc6000f8e703f */
[----:B------:R-:W-:Y:S02]  /*2d10*/  ISETP.LT.U32.AND P0, PT, R2, 0x20, P0 ;  /* 0x000000200200780c */ /* 0x000fe40000701070 */
[----:B------:R-:W-:Y:S01]  /*2d20*/  ELECT P1, URZ, PT ;  /* 0x00000000003f782f */ /* 0x000fe20003820000 */
[----:B------:R-:W-:-:S03]  /*2d30*/  UIADD3 UR12, UR12, 0x20000, URZ ;  /* 0x000200000c0c7890 */ /* 0x000fc6000fffe03f */
[----:B------:R-:W-:Y:S01]  /*2d40*/  ISETP.LT.U32.AND P1, PT, R2, 0x20, P1 ;  /* 0x000000200200780c */ /* 0x000fe20000f21070 */
[----:B------:R-:W-:Y:S01]  /*2d50*/  ULEA UR8, UR5, UR24, 0xf ;  /* 0x0000001805087291 */ /* 0x000fe2000f8e783f */
[----:B------:R-:W-:-:S05]  /*2d60*/  UMOV UR10, UR14 ;  /* 0x0000000e000a7c82 */ /* 0x000fca0008000000 */
[----:B------:R-:W-:Y:S01]  /*2d70*/  VOTEU.ANY UP0, P0 ;  /* 0x00000000003f7886 */ /* 0x000fe20000000100 */
[----:B------:R-:W-:Y:S01]  /*2d80*/  VOTEU.ANY UP2, P0 ;  /* 0x00000000003f7886 */ /* 0x000fe20000040100 */
[----:B------:R1:W-:Y:S03]  /*2d90*/  @!P2 SYNCS.ARRIVE.TRANS64 RZ, [UR18+0x30000], R0 ;  /* 0x03000000ffffa9a7 */ /* 0x0003e60008000012 */
[----:B------:R-:W-:Y:S01]  /*2da0*/  @UP0 UIADD3 UR13, UR18, 0x30000, URZ ;  /* 0x00030000120d0890 */ /* 0x000fe2000fffe03f */
[----:B------:R-:W-:Y:S01]  /*2db0*/  @UP0 UMOV UR6, UR26 ;  /* 0x0000001a00060c82 */ /* 0x000fe20008000000 */
[----:B------:R-:W-:Y:S01]  /*2dc0*/  @UP0 UMOV UR7, UR27 ;  /* 0x0000001b00070c82 */ /* 0x000fe20008000000 */
[----:B------:R-:W-:Y:S01]  /*2dd0*/  BAR.SYNC.DEFER_BLOCKING 0x0 ;  /* 0x0000000000007b1d */ /* 0x000fe20000010000 */
[----:B-1----:R-:W-:-:S05]  /*2de0*/  IMAD.U32 R0, RZ, RZ, UR4 ;  /* 0x00000004ff007e24 */ /* 0x002fca000f8e00ff */
[----:B------:R-:W-:Y:S01]  /*2df0*/  VOTEU.ANY UP1, P1 ;  /* 0x00000000003f7886 */ /* 0x000fe20000820100 */
[----:B------:R-:W-:Y:S01]  /*2e00*/  VOTEU.ANY UP3, P1 ;  /* 0x00000000003f7886 */ /* 0x000fe20000860100 */
[----:B------:R-:W-:-:S03]  /*2e10*/  SHF.L.U32 R0, R0, 0x1f, RZ ;  /* 0x0000001f00007819 */ /* 0x000fc600000006ff */
[----:B------:R-:W-:Y:S01]  /*2e20*/  @UP1 UIADD3 UR9, UR18, 0x30000, URZ ;  /* 0x0003000012091890 */ /* 0x000fe2000fffe03f */
[----:B------:R-:W-:Y:S01]  /*2e30*/  @UP1 UMOV UR16, UR28 ;  /* 0x0000001c00101c82 */ /* 0x000fe20008000000 */
[----:B------:R-:W-:Y:S01]  /*2e40*/  @UP1 UMOV UR17, UR29 ;  /* 0x0000001d00111c82 */ /* 0x000fe20008000000 */
[----:B------:R1:W-:Y:S01]  /*2e50*/  @UP2 UTMALDG.2D [UR12], [UR6] ;  /* 0x0000000c060025b4 */ /* 0x0003e20008008000 */
[----:B------:R3:W-:Y:S06]  /*2e60*/  MEMBAR.ALL.CTA ;  /* 0x0000000000007992 */ /* 0x0007ec0000008000 */
[----:B---3--:R-:W3:Y:S02]  /*2e70*/  FENCE.VIEW.ASYNC.S ;  /* 0x00000000000073c6 */ /* 0x008ee40000000000 */
[----:B---3--:R-:W-:Y:S06]  /*2e80*/  BAR.SYNC.DEFER_BLOCKING 0x0 ;  /* 0x0000000000007b1d */ /* 0x008fec0000010000 */
[----:B------:R1:W-:Y:S02]  /*2e90*/  @UP3 UTMALDG.2D [UR8], [UR16] ;  /* 0x00000008100035b4 */ /* 0x0003e40008008000 */
[----:B------:R-:W-:Y:S06]  /*2ea0*/  BAR.SYNC.DEFER_BLOCKING 0x0 ;  /* 0x0000000000007b1d */ /* 0x000fec0000010000 */
[----:B------:R-:W3:Y:S02]  /*2eb0*/  SYNCS.PHASECHK.TRANS64.TRYWAIT P0, [UR18+0x30000], R0 ;  /* 0x03000000ff0075a7 */ /* 0x000ee40008000152 */
[----:B-1-3--:R-:W-:Y:S05]  /*2ec0*/  @!P0 BRA `(.L_x_48) ;  /* 0x00000020009c8947 */ /* 0x00afea0003800000 */
.L_x_50:
[----:B------:R-:W-:Y:S01]  /*2ed0*/  STL.64 [R1+0x268], R150 ;  /* 0x0002689601007387 */ /* 0x000fe20000100a00 */
[----:B------:R-:W-:Y:S01]  /*2ee0*/  USHF.R.U32.HI UR18, URZ, 0x4, UR8 ;  /* 0x000000043f127899 */ /* 0x000fe20008011608 */
[----:B------:R-:W1:Y:S02]  /*2ef0*/  LDC R0, c[0x0][0x230] ;  /* 0x00008c00ff007b82 */ /* 0x000e640000000800 */
[----:B------:R-:W-:Y:S04]  /*2f00*/  STL.64 [R1+0x260], R148 ;  /* 0x0002609401007387 */ /* 0x000fe80000100a00 */
        /* <DEDUP_REMOVED lines=11> */
[----:B------:R3:W-:Y:S04]  /*2fc0*/  STL.64 [R1+0x200], R124 ;  /* 0x0002007c01007387 */ /* 0x0007e80000100a00 */
[----:B---3--:R-:W3:Y:S04]  /*2fd0*/  LDL.LU.64 R124, [R1] ;  /* 0x00000000017c7983 */ /* 0x008ee80000300a00 */
[----:B------:R-:W3:Y:S04]  /*2fe0*/  LDL.LU.64 R126, [R1+0x8] ;  /* 0x00000800017e7983 */ /* 0x000ee80000300a00 */
        /* <DEDUP_REMOVED lines=61> */
[----:B------:R-:W3:Y:S01]  /*33c0*/  LDL.LU.64 R250, [R1+0x1f8] ;  /* 0x0001f80001fa7983 */ /* 0x000ee20000300a00 */
[----:B------:R-:W-:-:S02]  /*33d0*/  USHF.R.U32.HI UR16, URZ, 0x4, UR12 ;  /* 0x000000043f107899 */ /* 0x000fc4000801160c */
[----:B------:R-:W-:Y:S02]  /*33e0*/  USGXT.U32 UR18, UR18, 0xe ;  /* 0x0000000e1212789a */ /* 0x000fe40008000000 */
[----:B------:R-:W-:Y:S01]  /*33f0*/  USGXT.U32 UR16, UR16, 0xe ;  /* 0x0000000e1010789a */ /* 0x000fe20008000000 */
[----:B------:R-:W-:Y:S01]  /*3400*/  UMOV UR19, 0x40000040 ;  /* 0x4000004000137882 */ /* 0x000fe20000000000 */
[----:B------:R-:W-:Y:S01]  /*3410*/  UMOV UR17, 0x40000040 ;  /* 0x4000004000117882 */ /* 0x000fe20000000000 */
[----:B------:R-:W-:Y:S02]  /*3420*/  UIADD3 UR22, UP1, UR18, 0x2, URZ ;  /* 0x0000000212167890 */ /* 0x000fe4000ff3e03f */
[----:B------:R-:W-:Y:S01]  /*3430*/  UIADD3 UR20, UP0, UR16, 0x2, URZ ;  /* 0x0000000210147890 */ /* 0x000fe2000ff1e03f */
[----:B------:R-:W-:Y:S01]  /*3440*/  UMOV UR6, URZ ;  /* 0x0000003f00067c82 */ /* 0x000fe20008000000 */
[----:B------:R-:W-:Y:S02]  /*3450*/  UMOV UR7, URZ ;  /* 0x0000003f00077c82 */ /* 0x000fe40008000000 */
[----:B------:R-:W-:-:S02]  /*3460*/  UIADD3.X UR21, UR6, 0x40000040, URZ, UP0, !UPT ;  /* 0x4000004006157890 */ /* 0x000fc400087fe43f */
[----:B------:R-:W-:Y:S02]  /*3470*/  UIADD3.X UR23, UR7, 0x40000040, URZ, UP1, !UPT ;  /* 0x4000004007177890 */ /* 0x000fe40008ffe43f */
[----:B------:R-:W-:Y:S02]  /*3480*/  UIADD3.64 UR36, UR20, 0x2, URZ ;  /* 0x0000000214247897 */ /* 0x000fe4000fffe03f */
[----:B------:R-:W-:Y:S02]  /*3490*/  UIADD3.64 UR38, UR22, 0x2, URZ ;  /* 0x0000000216267897 */ /* 0x000fe4000fffe03f */
[----:B------:R-:W-:Y:S02]  /*34a0*/  UIADD3.64 UR34, UR22, 0x4, URZ ;  /* 0x0000000416227897 */ /* 0x000fe4000fffe03f */
[----:B------:R-:W-:Y:S01]  /*34b0*/  UIADD3.64 UR32, UR20, 0x4, URZ ;  /* 0x0000000414207897 */ /* 0x000fe2000fffe03f */
[----:B---3--:R-:W-:-:S06]  /*34c0*/  WARPGROUP.ARRIVE ;  /* 0x00000000000079c5 */ /* 0x008fcc0000000000 */
[----:B------:R-:W-:Y:S03]  /*34d0*/  HGMMA.64x256x16.F32 R124, gdesc[UR16], R124, gsb0 ;  /* 0x03e00000107c79f0 */ /* 0x000fe6000800087c */
[----:B------:R-:W-:Y:S02]  /*34e0*/  WARPGROUP.DEPBAR.LE gsb0, 0x0 ;  /* 0x00008000000079c5 */ /* 0x000fe40000010000 */
[----:B------:R-:W-:-:S15]  /*34f0*/  WARPGROUP.ARRIVE ;  /* 0x00000000000079c5 */ /* 0x000fde0000000000 */
[----:B------:R-:W-:-:S08]  /*3500*/  NOP ;  /* 0x0000000000007918 */ /* 0x000fd00000000000 */
        /* <DEDUP_REMOVED lines=10> */
[----:B------:R-:W-:Y:S04]  /*35b0*/  STL.64 [R1], R124 ;  /* 0x0000007c01007387 */ /* 0x000fe80000100a00 */
        /* <DEDUP_REMOVED lines=63> */
[----:B---3--:R-:W3:Y:S04]  /*39b0*/  LDL.LU.64 R150, [R1+0x268] ;  /* 0x0002680001967983 */ /* 0x008ee80000300a00 */
        /* <DEDUP_REMOVED lines=13> */
[----:B------:R-:W-:-:S02]  /*3a90*/  UIADD3.64 UR16, UR20, 0x1fe, URZ ;  /* 0x000001fe14107897 */ /* 0x000fc4000fffe03f */
[----:B------:R-:W-:Y:S02]  /*3aa0*/  UIADD3.64 UR36, UR20, 0x202, URZ ;  /* 0x0000020214247897 */ /* 0x000fe4000fffe03f */
[----:B------:R-:W-:Y:S02]  /*3ab0*/  UIADD3.64 UR32, UR20, 0x204, URZ ;  /* 0x0000020414207897 */ /* 0x000fe4000fffe03f */
[----:B------:R-:W-:Y:S02]  /*3ac0*/  UIADD3 UR14, UR14, 0x40, URZ ;  /* 0x000000400e0e7890 */ /* 0x000fe4000fffe03f */
[----:B------:R-:W-:-:S04]  /*3ad0*/  UIADD3 UR5, UR5, 0x1, URZ ;  /* 0x0000000105057890 */ /* 0x000fc8000fffe03f */
[----:B-1----:R-:W-:Y:S01]  /*3ae0*/  ISETP.LE.AND P0, PT, R0, UR14, PT ;  /* 0x0000000e00007c0c */ /* 0x002fe2000bf03270 */
[----:B------:R-:W-:-:S04]  /*3af0*/  UISETP.NE.U32.AND UP0, UPT, UR5, 0x4, UPT ;  /* 0x000000040500788c */ /* 0x000fc8000bf05070 */
[----:B------:R-:W-:Y:S02]  /*3b00*/  USEL UR6, URZ, 0x1, UP0 ;  /* 0x000000013f067887 */ /* 0x000fe40008000000 */
[----:B------:R-:W-:Y:S02]  /*3b10*/  USEL UR5, UR5, URZ, UP0 ;  /* 0x0000003f05057287 */ /* 0x000fe40008000000 */
[----:B------:R-:W-:Y:S01]  /*3b20*/  ULOP3.LUT UR4, UR4, UR6, URZ, 0x3c, !UPT ;  /* 0x0000000604047292 */ /* 0x000fe2000f8e3c3f */
[----:B---3--:R-:W-:-:S06]  /*3b30*/  WARPGROUP.ARRIVE ;  /* 0x00000000000079c5 */ /* 0x008fcc0000000000 */
[----:B------:R-:W-:Y:S01]  /*3b40*/  HGMMA.64x256x16.F32 R24, gdesc[UR16], R24, gsb0 ;  /* 0x03e00000101879f0 */ /* 0x000fe20008000818 */
[----:B------:R-:W-:Y:S01]  /*3b50*/  UIADD3.64 UR16, UR20, 0x200, URZ ;  /* 0x0000020014107897 */ /* 0x000fe2000fffe03f */
[----:B------:R-:W-:Y:S01]  /*3b60*/  UMOV UR18, UR22 ;  /* 0x0000001600127c82 */ /* 0x000fe20008000000 */
[----:B------:R-:W-:Y:S01]  /*3b70*/  UMOV UR19, UR23 ;  /* 0x0000001700137c82 */ /* 0x000fe20008000000 */
[----:B------:R-:W-:Y:S02]  /*3b80*/  WARPGROUP.DEPBAR.LE gsb0, 0x0 ;  /* 0x00008000000079c5 */ /* 0x000fe40000010000 */
[----:B------:R-:W-:-:S15]  /*3b90*/  WARPGROUP.ARRIVE ;  /* 0x00000000000079c5 */ /* 0x000fde0000000000 */
[----:B------:R-:W-:-:S07]  /*3ba0*/  NOP ;  /* 0x0000000000007918 */ /* 0x000fce0000000000 */
        /* <DEDUP_REMOVED lines=10> */
[----:B------:R-:W-:Y:S05]  /*3c50*/  @!P0 BRA `(.L_x_49) ;  /* 0xfffffff000188947 */ /* 0x000fea000383ffff */
.L_x_47:
[----:B------:R5:W-:Y:S04]  /*3c60*/  STL [R1+0x20c], R148 ;  /* 0x00020c9401007387 */ /* 0x000be80000100800 */
[----:B------:R-:W2:Y:S01]  /*3c70*/  LDL.LU R8, [R1] ;  /* 0x0000000001087983 */ /* 0x000ea20000300800 */
[----:B---3--:R-:W-:Y:S06]  /*3c80*/  BAR.SYNC.DEFER_BLOCKING 0x0 ;  /* 0x0000000000007b1d */ /* 0x008fec0000010000 */
[----:B-----5:R-:W2:Y:S04]  /*3c90*/  LDL.LU R148, [R1+0x4] ;  /* 0x0000040001947983 */ /* 0x020ea80000300800 */
[----:B------:R3:W-:Y:S04]  /*3ca0*/  STL [R1+0x208], R149 ;  /* 0x0002089501007387 */ /* 0x0007e80000100800 */
[----:B---3--:R-:W3:Y:S01]  /*3cb0*/  LDL.LU R149, [R1+0xc] ;  /* 0x00000c0001957983 */ /* 0x008ee20000300800 */
[----:B------:R-:W5:Y:S03]  /*3cc0*/  @!P2 SYNCS.CCTL.IV [UR24+0x30000] ;  /* 0x03000000ff00a9b1 */ /* 0x000f660008000018 */
[----:B------:R-:W3:Y:S04]  /*3cd0*/  LDL.LU R9, [R1+0x8] ;  /* 0x0000080001097983 */ /* 0x000ee80000300800 */
[----:B------:R1:W-:Y:S01]  /*3ce0*/  STL [R1+0x204], R150 ;  /* 0x0002049601007387 */ /* 0x0003e20000100800 */
[----:B-----5:R-:W-:Y:S06]  /*3cf0*/  BAR.SYNC.DEFER_BLOCKING 0x0 ;  /* 0x0000000000007b1d */ /* 0x020fec0000010000 */
[----:B-1----:R-:W5:Y:S04]  /*3d00*/  LDL.LU R150, [R1+0x14] ;  /* 0x0000140001967983 */ /* 0x002f680000300800 */
[----:B------:R-:W5:Y:S04]  /*3d10*/  LDL.LU R10, [R1+0x10] ;  /* 0x00001000010a7983 */ /* 0x000f680000300800 */
[----:B------:R1:W-:Y:S01]  /*3d20*/  STL [R1+0x200], R151 ;  /* 0x0002009701007387 */ /* 0x0003e20000100800 */
[----:B------:R-:W4:Y:S02]  /*3d30*/  @!P2 SYNCS.CCTL.IV [UR24+0x30008] ;  /* 0x03000800ff00a9b1 */ /* 0x000f240008000018 */
[----:B----4-:R-:W-:Y:S06]  /*3d40*/  BAR.SYNC.DEFER_BLOCKING 0x0 ;  /* 0x0000000000007b1d */ /* 0x010fec0000010000 */
[----:B-1----:R-:W4:Y:S04]  /*3d50*/  LDL.LU R151, [R1+0x1c] ;  /* 0x00001c0001977983 */ /* 0x002f280000300800 */
[----:B------:R-:W4:Y:S04]  /*3d60*/  LDL.LU R11, [R1+0x18] ;  /* 0x00001800010b7983 */ /* 0x000f280000300800 */
[----:B------:R-:W4:Y:S04]  /*3d70*/  LDL.LU R3, [R1+0x24] ;  /* 0x0000240001037983 */ /* 0x000f280000300800 */
[----:B------:R-:W4:Y:S04]  /*3d80*/  LDL.LU R4, [R1+0x20] ;  /* 0x0000200001047983 */ /* 0x000f280000300800 */
[----:B------:R-:W4:Y:S01]  /*3d90*/  LDL.LU R2, [R1+0x2c] ;  /* 0x00002c0001027983 */ /* 0x000f220000300800 */
[----:B------:R-:W1:Y:S03]  /*3da0*/  @!P2 SYNCS.CCTL.IV [UR24+0x30010] ;  /* 0x03001000ff00a9b1 */ /* 0x000e660008000018 */
[----:B------:R-:W4:Y:S04]  /*3db0*/  LDL.LU R5, [R1+0x28] ;  /* 0x0000280001057983 */ /* 0x000f280000300800 */
        /* <DEDUP_REMOVED lines=111> */
[----:B------:R-:W4:Y:S01]  /*44b0*/  LDL.LU R193, [R1+0x1e8] ;  /* 0x0001e80001c17983 */ /* 0x000f220000300800 */
[----:B--2---:R-:W-:-:S03]  /*44c0*/  F2FP.F16.F32.PACK_AB R8, R148, R8 ;  /* 0x000000089408723e */ /* 0x004fc600000000ff */
[----:B------:R-:W2:Y:S01]  /*44d0*/  LDL.LU R198, [R1+0x1f4] ;  /* 0x0001f40001c67983 */ /* 0x000ea20000300800 */
[----:B---3--:R-:W-:-:S03]  /*44e0*/  F2FP.F16.F32.PACK_AB R9, R149, R9 ;  /* 0x000000099509723e */ /* 0x008fc600000000ff */
[----:B------:R-:W2:Y:S01]  /*44f0*/  LDL.LU R194, [R1+0x1f0] ;  /* 0x0001f00001c27983 */ /* 0x000ea20000300800 */
[----:B-----5:R-:W-:-:S03]  /*4500*/  F2FP.F16.F32.PACK_AB R10, R150, R10 ;  /* 0x0000000a960a723e */ /* 0x020fc600000000ff */
[----:B------:R-:W3:Y:S01]  /*4510*/  LDL.LU R196, [R1+0x1fc] ;  /* 0x0001fc0001c47983 */ /* 0x000ee20000300800 */
[----:B----4-:R-:W-:-:S03]  /*4520*/  F2FP.F16.F32.PACK_AB R11, R151, R11 ;  /* 0x0000000b970b723e */ /* 0x010fc600000000ff */
[----:B------:R-:W3:Y:S04]  /*4530*/  LDL.LU R195, [R1+0x1f8] ;  /* 0x0001f80001c37983 */ /* 0x000ee80000300800 */
[----:B------:R-:W4:Y:S04]  /*4540*/  LDL.LU R148, [R1+0x20c] ;  /* 0x00020c0001947983 */ /* 0x000f280000300800 */
[----:B------:R-:W4:Y:S04]  /*4550*/  LDL.LU R149, [R1+0x208] ;  /* 0x0002080001957983 */ /* 0x000f280000300800 */
[----:B------:R-:W5:Y:S04]  /*4560*/  LDL.LU R150, [R1+0x204] ;  /* 0x0002040001967983 */ /* 0x000f680000300800 */
[----:B------:R-:W5:Y:S01]  /*4570*/  LDL.LU R151, [R1+0x200] ;  /* 0x0002000001977983 */ /* 0x000f620000300800 */
[----:B------:R-:W-:Y:S01]  /*4580*/  F2FP.F16.F32.PACK_AB R4, R3, R4 ;  /* 0x000000040304723e */ /* 0x000fe200000000ff */
[----:B------:R-:W-:Y:S01]  /*4590*/  UMOV UR10, UR15 ;  /* 0x0000000f000a7c82 */ /* 0x000fe20008000000 */
[----:B------:R-:W-:Y:S01]  /*45a0*/  F2FP.F16.F32.PACK_AB R5, R2, R5 ;  /* 0x000000050205723e */ /* 0x000fe200000000ff */
[----:B------:R-:W1:Y:S01]  /*45b0*/  S2R R3, SR_TID.X ;  /* 0x0000000000037919 */ /* 0x000e620000002100 */
[----:B------:R-:W-:-:S02]  /*45c0*/  F2FP.F16.F32.PACK_AB R20, R242, R20 ;  /* 0x00000014f214723e */ /* 0x000fc400000000ff */
[----:B------:R-:W-:Y:S02]  /*45d0*/  ELECT P0, URZ, PT ;  /* 0x00000000003f782f */ /* 0x000fe40003800000 */
[----:B------:R-:W-:Y:S01]  /*45e0*/  F2FP.F16.F32.PACK_AB R21, R241, R21 ;  /* 0x00000015f115723e */ /* 0x000fe200000000ff */
[----:B-1----:R-:W-:Y:S01]  /*45f0*/  BAR.SYNC.DEFER_BLOCKING 0x0 ;  /* 0x0000000000007b1d */ /* 0x002fe20000010000 */
[----:B------:R-:W-:Y:S02]  /*4600*/  F2FP.F16.F32.PACK_AB R22, R240, R22 ;  /* 0x00000016f016723e */ /* 0x000fe400000000ff */
[----:B------:R-:W-:Y:S02]  /*4610*/  F2FP.F16.F32.PACK_AB R23, R239, R23 ;  /* 0x00000017ef17723e */ /* 0x000fe400000000ff */
[----:B------:R-:W-:Y:S02]  /*4620*/  F2FP.F16.F32.PACK_AB R24, R25, R24 ;  /* 0x000000181918723e */ /* 0x000fe400000000ff */
[----:B------:R-:W-:-:S02]  /*4630*/  F2FP.F16.F32.PACK_AB R25, R27, R26 ;  /* 0x0000001a1b19723e */ /* 0x000fc400000000ff */
[----:B------:R-:W-:Y:S02]  /*4640*/  F2FP.F16.F32.PACK_AB R56, R57, R56 ;  /* 0x000000383938723e */ /* 0x000fe400000000ff */
[----:B------:R-:W-:Y:S02]  /*4650*/  F2FP.F16.F32.PACK_AB R26, R29, R28 ;  /* 0x0000001c1d1a723e */ /* 0x000fe400000000ff */
[----:B------:R-:W-:Y:S02]  /*4660*/  F2FP.F16.F32.PACK_AB R27, R31, R30 ;  /* 0x0000001e1f1b723e */ /* 0x000fe400000000ff */
[----:B------:R-:W-:Y:S02]  /*4670*/  F2FP.F16.F32.PACK_AB R57, R59, R58 ;  /* 0x0000003a3b39723e */ /* 0x000fe400000000ff */
[----:B------:R-:W-:Y:S02]  /*4680*/  F2FP.F16.F32.PACK_AB R88, R89, R88 ;  /* 0x000000585958723e */ /* 0x000fe400000000ff */
[----:B------:R-:W-:-:S02]  /*4690*/  F2FP.F16.F32.PACK_AB R58, R61, R60 ;  /* 0x0000003c3d3a723e */ /* 0x000fc400000000ff */
[----:B------:R-:W-:Y:S02]  /*46a0*/  F2FP.F16.F32.PACK_AB R59, R63, R62 ;  /* 0x0000003e3f3b723e */ /* 0x000fe400000000ff */
[----:B------:R-:W-:Y:S01]  /*46b0*/  F2FP.F16.F32.PACK_AB R89, R91, R90 ;  /* 0x0000005a5b59723e */ /* 0x000fe200000000ff */
[----:B------:R-:W1:Y:S01]  /*46c0*/  @!P2 SYNCS.CCTL.IV [UR24+0x30018] ;  /* 0x03001800ff00a9b1 */ /* 0x000e620008000018 */
[----:B------:R-:W-:Y:S02]  /*46d0*/  F2FP.F16.F32.PACK_AB R120, R121, R120 ;  /* 0x000000787978723e */ /* 0x000fe400000000ff */
[----:B------:R-:W-:Y:S02]  /*46e0*/  F2FP.F16.F32.PACK_AB R90, R93, R92 ;  /* 0x0000005c5d5a723e */ /* 0x000fe400000000ff */
[----:B------:R-:W-:Y:S02]  /*46f0*/  SHF.R.U32.HI R2, RZ, 0x5, R3 ;  /* 0x00000005ff027819 */ /* 0x000fe40000011603 */
[----:B------:R-:W-:-:S02]  /*4700*/  F2FP.F16.F32.PACK_AB R164, R226, R164 ;  /* 0x000000a4e2a4723e */ /* 0x000fc400000000ff */
[----:B------:R-:W-:Y:S02]  /*4710*/  R2UR UR5, R2 ;  /* 0x00000000020572ca */ /* 0x000fe400000e0000 */
[----:B------:R-:W-:Y:S02]  /*4720*/  F2FP.F16.F32.PACK_AB R91, R95, R94 ;  /* 0x0000005e5f5b723e */ /* 0x000fe400000000ff */
[----:B------:R-:W-:Y:S02]  /*4730*/  F2FP.F16.F32.PACK_AB R165, R225, R165 ;  /* 0x000000a5e1a5723e */ /* 0x000fe400000000ff */
[----:B------:R-:W-:Y:S02]  /*4740*/  F2FP.F16.F32.PACK_AB R121, R123, R122 ;  /* 0x0000007a7b79723e */ /* 0x000fe400000000ff */
[----:B------:R-:W-:Y:S02]  /*4750*/  F2FP.F16.F32.PACK_AB R122, R125, R124 ;  /* 0x0000007c7d7a723e */ /* 0x000fe400000000ff */
[----:B------:R-:W-:-:S02]  /*4760*/  F2FP.F16.F32.PACK_AB R123, R127, R126 ;  /* 0x0000007e7f7b723e */ /* 0x000fc400000000ff */
[----:B------:R-:W-:Y:S01]  /*4770*/  F2FP.F16.F32.PACK_AB R166, R224, R166 ;  /* 0x000000a6e0a6723e */ /* 0x000fe200000000ff */
[----:B------:R-:W-:Y:S01]  /*4780*/  ULOP3.LUT UR5, UR5, 0x3, URZ, 0xc0, !UPT ;  /* 0x0000000305057892 */ /* 0x000fe2000f8ec03f */
[----:B------:R-:W-:Y:S02]  /*4790*/  F2FP.F16.F32.PACK_AB R6, R252, R6 ;  /* 0x00000006fc06723e */ /* 0x000fe400000000ff */
[----:B------:R-:W-:Y:S01]  /*47a0*/  F2FP.F16.F32.PACK_AB R7, R251, R7 ;  /* 0x00000007fb07723e */ /* 0x000fe200000000ff */
[----:B------:R-:W-:Y:S01]  /*47b0*/  ULEA UR9, UR5, UR11, 0x6 ;  /* 0x0000000b05097291 */ /* 0x000fe2000f8e303f */
[----:B------:R-:W-:Y:S01]  /*47c0*/  F2FP.F16.F32.PACK_AB R152, R238, R152 ;  /* 0x00000098ee98723e */ /* 0x000fe200000000ff */
[----:B------:R-:W-:Y:S01]  /*47d0*/  ULEA UR8, UR5, UR24, 0xe ;  /* 0x0000001805087291 */ /* 0x000fe2000f8e703f */
        /* <DEDUP_REMOVED lines=88> */
[----:B------:R-:W-:Y:S01]  /*4d60*/  F2FP.F16.F32.PACK_AB R190, R190, R0 ;  /* 0x00000000bebe723e */ /* 0x000fe200000000ff */
[----:B------:R-:W-:-:S05]  /*4d70*/  IMAD.SHL.U32 R0, R3, 0x80, RZ ;  /* 0x0000008003007824 */ /* 0x000fca00078e00ff */
[----:B------:R-:W-:Y:S02]  /*4d80*/  LOP3.LUT R0, R0, 0x780, RZ, 0xc0, !PT ;  /* 0x0000078000007812 */ /* 0x000fe400078ec0ff */
[----:B------:R-:W-:Y:S02]  /*4d90*/  F2FP.F16.F32.PACK_AB R191, R200, R191 ;  /* 0x000000bfc8bf723e */ /* 0x000fe400000000ff */
[----:B------:R-:W-:Y:S01]  /*4da0*/  F2FP.F16.F32.PACK_AB R192, R197, R192 ;  /* 0x000000c0c5c0723e */ /* 0x000fe200000000ff */
[----:B------:R-:W-:-:S05]  /*4db0*/  IMAD.SHL.U32 R197, R3, 0x10, RZ ;  /* 0x0000001003c57824 */ /* 0x000fca00078e00ff */
[----:B------:R-:W-:Y:S02]  /*4dc0*/  LOP3.LUT R0, R0, 0x70, R197, 0xf8, !PT ;  /* 0x0000007000007812 */ /* 0x000fe400078ef8c5 */
[----:B------:R-:W-:Y:S02]  /*4dd0*/  F2FP.F16.F32.PACK_AB R193, R199, R193 ;  /* 0x000000c1c7c1723e */ /* 0x000fe400000000ff */
[----:B------:R-:W-:Y:S01]  /*4de0*/  LOP3.LUT R0, R0, 0x10, R3, 0x78, !PT ;  /* 0x0000001000007812 */ /* 0x000fe200078e7803 */
[----:B------:R-:W-:-:S05]  /*4df0*/  IMAD.SHL.U32 R3, R3, 0x40, RZ ;  /* 0x0000004003037824 */ /* 0x000fca00078e00ff */
[----:B------:R-:W-:Y:S02]  /*4e00*/  LOP3.LUT R0, R0, 0x1800, R3, 0xf8, !PT ;  /* 0x0000180000007812 */ /* 0x000fe400078ef803 */
[----:B--2---:R-:W-:Y:S02]  /*4e10*/  F2FP.F16.F32.PACK_AB R194, R198, R194 ;  /* 0x000000c2c6c2723e */ /* 0x004fe400000000ff */
[C---:B------:R-:W-:Y:S01]  /*4e20*/  LOP3.LUT R3, R0.reuse, 0x20, RZ, 0x3c, !PT ;  /* 0x0000002000037812 */ /* 0x040fe200078e3cff */
[----:B------:R-:W-:Y:S01]  /*4e30*/  VIADD R2, R0, UR24 ;  /* 0x0000001800027c36 */ /* 0x000fe20008000000 */
[----:B---3--:R-:W-:-:S03]  /*4e40*/  F2FP.F16.F32.PACK_AB R195, R196, R195 ;  /* 0x000000c3c4c3723e */ /* 0x008fc600000000ff */
[----:B------:R-:W-:Y:S01]  /*4e50*/  VIADD R3, R3, UR24 ;  /* 0x0000001803037c36 */ /* 0x000fe20008000000 */
[----:B-1----:R1:W-:Y:S04]  /*4e60*/  STSM.16.M88.4 [R2], R8 ;  /* 0x0000000802007844 */ /* 0x0023e80000000200 */
[----:B------:R-:W-:Y:S01]  /*4e70*/  STSM.16.M88.4 [R2+0x4000], R20 ;  /* 0x0040001402007844 */ /* 0x000fe20000000200 */
[----:B----4-:R-:W-:-:S03]  /*4e80*/  F2FP.F16.F32.PACK_AB R146, R149, R148 ;  /* 0x000000949592723e */ /* 0x010fc600000000ff */
[----:B------:R-:W-:Y:S04]  /*4e90*/  STSM.16.M88.4 [R2+0x8000], R164 ;  /* 0x008000a402007844 */ /* 0x000fe80000000200 */
[----:B------:R-:W-:Y:S01]  /*4ea0*/  STSM.16.M88.4 [R2+0xc000], R180 ;  /* 0x00c000b402007844 */ /* 0x000fe20000000200 */
[----:B-----5:R-:W-:-:S03]  /*4eb0*/  F2FP.F16.F32.PACK_AB R147, R151, R150 ;  /* 0x000000969793723e */ /* 0x020fc600000000ff */
[----:B------:R-:W-:Y:S01]  /*4ec0*/  STSM.16.M88.4 [R2+0x2000], R24 ;  /* 0x0020001802007844 */ /* 0x000fe20000000200 */
[C---:B-1----:R-:W-:Y:S02]  /*4ed0*/  LOP3.LUT R8, R0.reuse, 0x40, RZ, 0x3c, !PT ;  /* 0x0000004000087812 */ /* 0x042fe400078e3cff */
[----:B------:R-:W-:Y:S01]  /*4ee0*/  LOP3.LUT R0, R0, 0x60, RZ, 0x3c, !PT ;  /* 0x0000006000007812 */ /* 0x000fe200078e3cff */
[----:B------:R-:W-:Y:S02]  /*4ef0*/  STSM.16.M88.4 [R2+0x6000], R56 ;  /* 0x0060003802007844 */ /* 0x000fe40000000200 */
[----:B------:R-:W-:Y:S02]  /*4f00*/  VIADD R8, R8, UR24 ;  /* 0x0000001808087c36 */ /* 0x000fe40008000000 */
[----:B------:R-:W-:Y:S01]  /*4f10*/  STSM.16.M88.4 [R2+0xa000], R88 ;  /* 0x00a0005802007844 */ /* 0x000fe20000000200 */
[----:B------:R-:W-:-:S03]  /*4f20*/  VIADD R0, R0, UR24 ;  /* 0x0000001800007c36 */ /* 0x000fc60008000000 */
[----:B------:R-:W-:Y:S04]  /*4f30*/  STSM.16.M88.4 [R2+0xe000], R120 ;  /* 0x00e0007802007844 */ /* 0x000fe80000000200 */
[----:B------:R-:W-:Y:S04]  /*4f40*/  STSM.16.M88.4 [R3], R4 ;  /* 0x0000000403007844 */ /* 0x000fe80000000200 */
[----:B------:R-:W-:Y:S04]  /*4f50*/  STSM.16.M88.4 [R3+0x4000], R152 ;  /* 0x0040009803007844 */ /* 0x000fe80000000200 */
[----:B------:R-:W-:Y:S04]  /*4f60*/  STSM.16.M88.4 [R3+0x8000], R168 ;  /* 0x008000a803007844 */ /* 0x000fe80000000200 */
[----:B------:R-:W-:Y:S04]  /*4f70*/  STSM.16.M88.4 [R3+0xc000], R184 ;  /* 0x00c000b803007844 */ /* 0x000fe80000000200 */
[----:B------:R-:W-:Y:S04]  /*4f80*/  STSM.16.M88.4 [R3+0x2000], R32 ;  /* 0x0020002003007844 */ /* 0x000fe80000000200 */
[----:B------:R-:W-:Y:S04]  /*4f90*/  STSM.16.M88.4 [R3+0x6000], R64 ;  /* 0x0060004003007844 */ /* 0x000fe80000000200 */
[----:B------:R-:W-:Y:S04]  /*4fa0*/  STSM.16.M88.4 [R3+0xa000], R96 ;  /* 0x00a0006003007844 */ /* 0x000fe80000000200 */
        /* <DEDUP_REMOVED lines=16> */
[----:B------:R-:W-:Y:S01]  /*50b0*/  STSM.16.M88.4 [R0+0xe000], R144 ;  /* 0x00e0009000007844 */ /* 0x000fe20000000200 */
[----:B------:R1:W-:Y:S06]  /*50c0*/  MEMBAR.ALL.CTA ;  /* 0x0000000000007992 */ /* 0x0003ec0000008000 */
[----:B-1----:R-:W1:Y:S02]  /*50d0*/  FENCE.VIEW.ASYNC.S ;  /* 0x00000000000073c6 */ /* 0x002e640000000000 */
[----:B-1----:R-:W-:Y:S06]  /*50e0*/  BAR.SYNC.DEFER_BLOCKING 0x0 ;  /* 0x0000000000007b1d */ /* 0x002fec0000010000 */
[----:B------:R1:W-:Y:S01]  /*50f0*/  UTMASTG.2D [UR8], [UR30] ;  /* 0x000000081e0073b5 */ /* 0x0003e20008008000 */
[----:B------:R0:W-:Y:S01]  /*5100*/  UTMACMDFLUSH ;  /* 0x00000000000079b7 */ /* 0x0001e20000000000 */
[----:B------:R-:W-:-:S04]  /*5110*/  DEPBAR.LE SB0, 0x0 ;  /* 0x000080000000791a */ /* 0x000fc80000000000 */
[----:B------:R-:W-:Y:S06]  /*5120*/  BAR.SYNC.DEFER_BLOCKING 0x0 ;  /* 0x0000000000007b1d */ /* 0x000fec0000010000 */
[----:B-1----:R-:W-:Y:S05]  /*5130*/  EXIT ;  /* 0x000000000000794d */ /* 0x002fea0003800000 */
.L_x_48:
[----:B------:R-:W1:Y:S02]  /*5140*/  SYNCS.PHASECHK.TRANS64.TRYWAIT P0, [UR18+0x30000], R0 ;  /* 0x03000000ff0075a7 */ /* 0x000e640008000152 */
[----:B-1----:R-:W-:Y:S05]  /*5150*/  @!P0 BRA `(.L_x_48) ;  /* 0xfffffffc00f88947 */ /* 0x002fea000383ffff */
[----:B------:R-:W-:Y:S05]  /*5160*/  BRA `(.L_x_50) ;  /* 0xffffffdc00587947 */ /* 0x000fea000383ffff */
.L_x_51:
[----:B------:R-:W-:-:S00]  /*5170*/  BRA `(.L_x_51) ;  /* 0xfffffffc00fc7947 */ /* 0x000fc0000383ffff */
[----:B------:R-:W-:-:S00]  /*5180*/  NOP ;  /* 0x0000000000007918 */ /* 0x000fc00000000000 */
[----:B------:R-:W-:-:S00]  /*5190*/  NOP ;  /* 0x0000000000007918 */ /* 0x000fc00000000000 */
[----:B------:R-:W-:-:S00]  /*51a0*/  NOP ;  /* 0x0000000000007918 */ /* 0x000fc00000000000 */
[----:B------:R-:W-:-:S00]  /*51b0*/  NOP ;  /* 0x0000000000007918 */ /* 0x000fc00000000000 */
[----:B------:R-:W-:-:S00]  /*51c0*/  NOP ;  /* 0x0000000000007918 */ /* 0x000fc00000000000 */
[----:B------:R-:W-:-:S00]  /*51d0*/  NOP ;  /* 0x0000000000007918 */ /* 0x000fc00000000000 */
[----:B------:R-:W-:-:S00]  /*51e0*/  NOP ;  /* 0x0000000000007918 */ /* 0x000fc00000000000 */
[----:B------:R-:W-:-:S00]  /*51f0*/  NOP ;  /* 0x0000000000007918 */ /* 0x000fc00000000000 */
.L_x_52:


//--------------------- .nv.shared.gluon_wgmma    --------------------------
	.section	.nv.shared.gluon_wgmma,"aw",@nobits
	.sectionflags	@""
	.align	16
	.zero		1024


//--------------------- .nv.shared.reserved.0     --------------------------
	.section	.nv.shared.reserved.0,"aw",@nobits
	.weak		__nv_reservedSMEM_offset_0_alias
	.size		__nv_reservedSMEM_offset_0_alias, 0, 0
	.other		__nv_reservedSMEM_offset_0_alias,@"STO_CUDA_RESERVED_SHARED STV_DEFAULT"
__nv_reservedSMEM_offset_0_alias:
	.zero		0


//--------------------- .nv.constant0.gluon_wgmma --------------------------
	.section	.nv.constant0.gluon_wgmma,"a",@progbits
	.sectionflags	@""
	.align	4
.nv.constant0.gluon_wgmma:
	.zero		608


//--------------------- SYMBOLS --------------------------

	.type		.nv.reservedSmem.offset0,@object
	.size		.nv.reservedSmem.offset0,0x4
